//
// Generated by NVIDIA NVVM Compiler
//
// Compiler Build ID: CL-36424714
// Cuda compilation tools, release 13.0, V13.0.88
// Based on NVVM 20.0.0
//

.version 9.0
.target sm_100
.address_size 64

	// .globl	_Z14footprint_testPfmS_
// _ZZ22concurrent_same_regionPfmS_PmE10start_time has been demoted
// _ZZ22concurrent_diff_regionPfmmS_PmE10start_time has been demoted

.visible .entry _Z14footprint_testPfmS_(
	.param .u64 .ptr .align 1 _Z14footprint_testPfmS__param_0,
	.param .u64 _Z14footprint_testPfmS__param_1,
	.param .u64 .ptr .align 1 _Z14footprint_testPfmS__param_2
)
{
	.reg .pred 	%p<7>;
	.reg .b32 	%r<41>;
	.reg .b32 	%f<12>;
	.reg .b64 	%rd<41>;

	ld.param.u64 	%rd17, [_Z14footprint_testPfmS__param_0];
	ld.param.u64 	%rd18, [_Z14footprint_testPfmS__param_1];
	ld.param.u64 	%rd19, [_Z14footprint_testPfmS__param_2];
	mov.u32 	%r17, %ctaid.x;
	mov.u32 	%r18, %ntid.x;
	mov.u32 	%r19, %tid.x;
	mad.lo.s32 	%r1, %r17, %r18, %r19;
	shl.b32 	%r36, %r1, 5;
	or.b32  	%r39, %r36, 1;
	or.b32  	%r38, %r36, 2;
	or.b32  	%r37, %r36, 3;
	mov.f32 	%f11, 0f00000000;
	mov.b32 	%r40, 0;
$L__BB0_1:
	cvt.s64.s32 	%rd1, %r39;
	cvt.s64.s32 	%rd2, %r38;
	cvt.s64.s32 	%rd3, %r37;
	cvt.s64.s32 	%rd4, %r36;
	or.b64  	%rd20, %rd4, %rd18;
	and.b64  	%rd21, %rd20, -4294967296;
	setp.ne.s64 	%p1, %rd21, 0;
	@%p1 bra 	$L__BB0_3;
	cvt.u32.u64 	%r20, %rd18;
	cvt.u32.u64 	%r21, %rd4;
	rem.u32 	%r22, %r21, %r20;
	cvt.u64.u32 	%rd37, %r22;
	bra.uni 	$L__BB0_4;
$L__BB0_3:
	rem.u64 	%rd37, %rd4, %rd18;
$L__BB0_4:
	shl.b64 	%rd23, %rd37, 2;
	add.s64 	%rd22, %rd17, %rd23;
	// begin inline asm
	ld.global.cg.f32 %f7, [%rd22];
	// end inline asm
	add.f32 	%f2, %f11, %f7;
	or.b64  	%rd24, %rd1, %rd18;
	and.b64  	%rd25, %rd24, -4294967296;
	setp.ne.s64 	%p2, %rd25, 0;
	@%p2 bra 	$L__BB0_6;
	cvt.u32.u64 	%r23, %rd18;
	cvt.u32.u64 	%r24, %rd1;
	rem.u32 	%r25, %r24, %r23;
	cvt.u64.u32 	%rd38, %r25;
	bra.uni 	$L__BB0_7;
$L__BB0_6:
	rem.u64 	%rd38, %rd1, %rd18;
$L__BB0_7:
	shl.b64 	%rd27, %rd38, 2;
	add.s64 	%rd26, %rd17, %rd27;
	// begin inline asm
	ld.global.cg.f32 %f8, [%rd26];
	// end inline asm
	add.f32 	%f3, %f2, %f8;
	or.b64  	%rd28, %rd2, %rd18;
	and.b64  	%rd29, %rd28, -4294967296;
	setp.ne.s64 	%p3, %rd29, 0;
	@%p3 bra 	$L__BB0_9;
	cvt.u32.u64 	%r26, %rd18;
	cvt.u32.u64 	%r27, %rd2;
	rem.u32 	%r28, %r27, %r26;
	cvt.u64.u32 	%rd39, %r28;
	bra.uni 	$L__BB0_10;
$L__BB0_9:
	rem.u64 	%rd39, %rd2, %rd18;
$L__BB0_10:
	shl.b64 	%rd31, %rd39, 2;
	add.s64 	%rd30, %rd17, %rd31;
	// begin inline asm
	ld.global.cg.f32 %f9, [%rd30];
	// end inline asm
	add.f32 	%f4, %f3, %f9;
	or.b64  	%rd32, %rd3, %rd18;
	and.b64  	%rd33, %rd32, -4294967296;
	setp.ne.s64 	%p4, %rd33, 0;
	@%p4 bra 	$L__BB0_12;
	cvt.u32.u64 	%r29, %rd18;
	cvt.u32.u64 	%r30, %rd3;
	rem.u32 	%r31, %r30, %r29;
	cvt.u64.u32 	%rd40, %r31;
	bra.uni 	$L__BB0_13;
$L__BB0_12:
	rem.u64 	%rd40, %rd3, %rd18;
$L__BB0_13:
	cvt.u32.u64 	%r32, %rd4;
	cvt.u32.u64 	%r33, %rd3;
	cvt.u32.u64 	%r34, %rd2;
	cvt.u32.u64 	%r35, %rd1;
	shl.b64 	%rd35, %rd40, 2;
	add.s64 	%rd34, %rd17, %rd35;
	// begin inline asm
	ld.global.cg.f32 %f10, [%rd34];
	// end inline asm
	add.f32 	%f11, %f4, %f10;
	add.s32 	%r40, %r40, 4;
	add.s32 	%r39, %r35, 4;
	add.s32 	%r38, %r34, 4;
	add.s32 	%r37, %r33, 4;
	add.s32 	%r36, %r32, 4;
	setp.ne.s32 	%p5, %r40, 500;
	@%p5 bra 	$L__BB0_1;
	setp.ne.s32 	%p6, %r1, 0;
	@%p6 bra 	$L__BB0_16;
	cvta.to.global.u64 	%rd36, %rd19;
	st.global.f32 	[%rd36], %f11;
$L__BB0_16:
	ret;

}
	// .globl	_Z13single_regionPfmS_
.visible .entry _Z13single_regionPfmS_(
	.param .u64 .ptr .align 1 _Z13single_regionPfmS__param_0,
	.param .u64 _Z13single_regionPfmS__param_1,
	.param .u64 .ptr .align 1 _Z13single_regionPfmS__param_2
)
{
	.reg .pred 	%p<7>;
	.reg .b32 	%r<41>;
	.reg .b32 	%f<12>;
	.reg .b64 	%rd<41>;

	ld.param.u64 	%rd17, [_Z13single_regionPfmS__param_0];
	ld.param.u64 	%rd18, [_Z13single_regionPfmS__param_1];
	ld.param.u64 	%rd19, [_Z13single_regionPfmS__param_2];
	mov.u32 	%r17, %ctaid.x;
	mov.u32 	%r18, %ntid.x;
	mov.u32 	%r19, %tid.x;
	mad.lo.s32 	%r1, %r17, %r18, %r19;
	shl.b32 	%r36, %r1, 5;
	or.b32  	%r39, %r36, 1;
	or.b32  	%r38, %r36, 2;
	or.b32  	%r37, %r36, 3;
	mov.f32 	%f11, 0f00000000;
	mov.b32 	%r40, 0;
$L__BB1_1:
	cvt.s64.s32 	%rd1, %r39;
	cvt.s64.s32 	%rd2, %r38;
	cvt.s64.s32 	%rd3, %r37;
	cvt.s64.s32 	%rd4, %r36;
	or.b64  	%rd20, %rd4, %rd18;
	and.b64  	%rd21, %rd20, -4294967296;
	setp.ne.s64 	%p1, %rd21, 0;
	@%p1 bra 	$L__BB1_3;
	cvt.u32.u64 	%r20, %rd18;
	cvt.u32.u64 	%r21, %rd4;
	rem.u32 	%r22, %r21, %r20;
	cvt.u64.u32 	%rd37, %r22;
	bra.uni 	$L__BB1_4;
$L__BB1_3:
	rem.u64 	%rd37, %rd4, %rd18;
$L__BB1_4:
	shl.b64 	%rd23, %rd37, 2;
	add.s64 	%rd22, %rd17, %rd23;
	// begin inline asm
	ld.global.cg.f32 %f7, [%rd22];
	// end inline asm
	add.f32 	%f2, %f11, %f7;
	or.b64  	%rd24, %rd1, %rd18;
	and.b64  	%rd25, %rd24, -4294967296;
	setp.ne.s64 	%p2, %rd25, 0;
	@%p2 bra 	$L__BB1_6;
	cvt.u32.u64 	%r23, %rd18;
	cvt.u32.u64 	%r24, %rd1;
	rem.u32 	%r25, %r24, %r23;
	cvt.u64.u32 	%rd38, %r25;
	bra.uni 	$L__BB1_7;
$L__BB1_6:
	rem.u64 	%rd38, %rd1, %rd18;
$L__BB1_7:
	shl.b64 	%rd27, %rd38, 2;
	add.s64 	%rd26, %rd17, %rd27;
	// begin inline asm
	ld.global.cg.f32 %f8, [%rd26];
	// end inline asm
	add.f32 	%f3, %f2, %f8;
	or.b64  	%rd28, %rd2, %rd18;
	and.b64  	%rd29, %rd28, -4294967296;
	setp.ne.s64 	%p3, %rd29, 0;
	@%p3 bra 	$L__BB1_9;
	cvt.u32.u64 	%r26, %rd18;
	cvt.u32.u64 	%r27, %rd2;
	rem.u32 	%r28, %r27, %r26;
	cvt.u64.u32 	%rd39, %r28;
	bra.uni 	$L__BB1_10;
$L__BB1_9:
	rem.u64 	%rd39, %rd2, %rd18;
$L__BB1_10:
	shl.b64 	%rd31, %rd39, 2;
	add.s64 	%rd30, %rd17, %rd31;
	// begin inline asm
	ld.global.cg.f32 %f9, [%rd30];
	// end inline asm
	add.f32 	%f4, %f3, %f9;
	or.b64  	%rd32, %rd3, %rd18;
	and.b64  	%rd33, %rd32, -4294967296;
	setp.ne.s64 	%p4, %rd33, 0;
	@%p4 bra 	$L__BB1_12;
	cvt.u32.u64 	%r29, %rd18;
	cvt.u32.u64 	%r30, %rd3;
	rem.u32 	%r31, %r30, %r29;
	cvt.u64.u32 	%rd40, %r31;
	bra.uni 	$L__BB1_13;
$L__BB1_12:
	rem.u64 	%rd40, %rd3, %rd18;
$L__BB1_13:
	cvt.u32.u64 	%r32, %rd4;
	cvt.u32.u64 	%r33, %rd3;
	cvt.u32.u64 	%r34, %rd2;
	cvt.u32.u64 	%r35, %rd1;
	shl.b64 	%rd35, %rd40, 2;
	add.s64 	%rd34, %rd17, %rd35;
	// begin inline asm
	ld.global.cg.f32 %f10, [%rd34];
	// end inline asm
	add.f32 	%f11, %f4, %f10;
	add.s32 	%r40, %r40, 4;
	add.s32 	%r39, %r35, 4;
	add.s32 	%r38, %r34, 4;
	add.s32 	%r37, %r33, 4;
	add.s32 	%r36, %r32, 4;
	setp.ne.s32 	%p5, %r40, 500;
	@%p5 bra 	$L__BB1_1;
	setp.ne.s32 	%p6, %r1, 0;
	@%p6 bra 	$L__BB1_16;
	cvta.to.global.u64 	%rd36, %rd19;
	st.global.f32 	[%rd36], %f11;
$L__BB1_16:
	ret;

}
	// .globl	_Z17two_regions_alt_1PfmmS_
.visible .entry _Z17two_regions_alt_1PfmmS_(
	.param .u64 .ptr .align 1 _Z17two_regions_alt_1PfmmS__param_0,
	.param .u64 _Z17two_regions_alt_1PfmmS__param_1,
	.param .u64 _Z17two_regions_alt_1PfmmS__param_2,
	.param .u64 .ptr .align 1 _Z17two_regions_alt_1PfmmS__param_3
)
{
	.reg .pred 	%p<5>;
	.reg .b32 	%r<25>;
	.reg .b32 	%f<12>;
	.reg .b64 	%rd<27>;

	ld.param.u64 	%rd10, [_Z17two_regions_alt_1PfmmS__param_0];
	ld.param.u64 	%rd11, [_Z17two_regions_alt_1PfmmS__param_1];
	ld.param.u64 	%rd12, [_Z17two_regions_alt_1PfmmS__param_2];
	ld.param.u64 	%rd13, [_Z17two_regions_alt_1PfmmS__param_3];
	mov.u32 	%r11, %ctaid.x;
	mov.u32 	%r12, %ntid.x;
	mov.u32 	%r13, %tid.x;
	mad.lo.s32 	%r1, %r11, %r12, %r13;
	shl.b32 	%r22, %r1, 5;
	or.b32  	%r23, %r22, 1;
	mov.f32 	%f11, 0f00000000;
	mov.b32 	%r24, 0;
	cvt.u32.u64 	%r14, %rd11;
	shl.b64 	%rd6, %rd12, 2;
$L__BB2_1:
	cvt.s64.s32 	%rd1, %r23;
	cvt.s64.s32 	%rd2, %r22;
	or.b64  	%rd14, %rd2, %rd11;
	and.b64  	%rd15, %rd14, -4294967296;
	setp.ne.s64 	%p1, %rd15, 0;
	@%p1 bra 	$L__BB2_3;
	cvt.u32.u64 	%r15, %rd2;
	rem.u32 	%r16, %r15, %r14;
	cvt.u64.u32 	%rd25, %r16;
	bra.uni 	$L__BB2_4;
$L__BB2_3:
	rem.u64 	%rd25, %rd2, %rd11;
$L__BB2_4:
	shl.b64 	%rd18, %rd25, 2;
	add.s64 	%rd16, %rd10, %rd18;
	// begin inline asm
	ld.global.cg.f32 %f5, [%rd16];
	// end inline asm
	add.f32 	%f7, %f11, %f5;
	add.s64 	%rd17, %rd16, %rd6;
	// begin inline asm
	ld.global.cg.f32 %f6, [%rd17];
	// end inline asm
	add.f32 	%f2, %f7, %f6;
	or.b64  	%rd19, %rd1, %rd11;
	and.b64  	%rd20, %rd19, -4294967296;
	setp.ne.s64 	%p2, %rd20, 0;
	@%p2 bra 	$L__BB2_6;
	cvt.u32.u64 	%r18, %rd1;
	rem.u32 	%r19, %r18, %r14;
	cvt.u64.u32 	%rd26, %r19;
	bra.uni 	$L__BB2_7;
$L__BB2_6:
	rem.u64 	%rd26, %rd1, %rd11;
$L__BB2_7:
	cvt.u32.u64 	%r20, %rd2;
	cvt.u32.u64 	%r21, %rd1;
	shl.b64 	%rd23, %rd26, 2;
	add.s64 	%rd21, %rd10, %rd23;
	// begin inline asm
	ld.global.cg.f32 %f8, [%rd21];
	// end inline asm
	add.f32 	%f10, %f2, %f8;
	add.s64 	%rd22, %rd21, %rd6;
	// begin inline asm
	ld.global.cg.f32 %f9, [%rd22];
	// end inline asm
	add.f32 	%f11, %f10, %f9;
	add.s32 	%r24, %r24, 4;
	add.s32 	%r23, %r21, 2;
	add.s32 	%r22, %r20, 2;
	setp.ne.s32 	%p3, %r24, 500;
	@%p3 bra 	$L__BB2_1;
	setp.ne.s32 	%p4, %r1, 0;
	@%p4 bra 	$L__BB2_10;
	cvta.to.global.u64 	%rd24, %rd13;
	st.global.f32 	[%rd24], %f11;
$L__BB2_10:
	ret;

}
	// .globl	_Z18two_regions_alt_10PfmmS_
.visible .entry _Z18two_regions_alt_10PfmmS_(
	.param .u64 .ptr .align 1 _Z18two_regions_alt_10PfmmS__param_0,
	.param .u64 _Z18two_regions_alt_10PfmmS__param_1,
	.param .u64 _Z18two_regions_alt_10PfmmS__param_2,
	.param .u64 .ptr .align 1 _Z18two_regions_alt_10PfmmS__param_3
)
{
	.reg .pred 	%p<11>;
	.reg .b16 	%rs<20>;
	.reg .b32 	%r<41>;
	.reg .b32 	%f<12>;
	.reg .b64 	%rd<50>;

	ld.param.u64 	%rd17, [_Z18two_regions_alt_10PfmmS__param_0];
	ld.param.u64 	%rd18, [_Z18two_regions_alt_10PfmmS__param_1];
	ld.param.u64 	%rd19, [_Z18two_regions_alt_10PfmmS__param_2];
	ld.param.u64 	%rd20, [_Z18two_regions_alt_10PfmmS__param_3];
	mov.u32 	%r17, %ctaid.x;
	mov.u32 	%r18, %ntid.x;
	mov.u32 	%r19, %tid.x;
	mad.lo.s32 	%r1, %r17, %r18, %r19;
	shl.b32 	%r36, %r1, 5;
	or.b32  	%r39, %r36, 1;
	or.b32  	%r38, %r36, 2;
	or.b32  	%r37, %r36, 3;
	mov.f32 	%f11, 0f00000000;
	mov.b32 	%r40, 0;
	mov.b16 	%rs19, 3;
$L__BB3_1:
	cvt.s64.s32 	%rd1, %r39;
	cvt.s64.s32 	%rd2, %r38;
	cvt.s64.s32 	%rd3, %r37;
	cvt.s64.s32 	%rd4, %r36;
	or.b64  	%rd21, %rd4, %rd18;
	and.b64  	%rd22, %rd21, -4294967296;
	setp.ne.s64 	%p1, %rd22, 0;
	@%p1 bra 	$L__BB3_3;
	cvt.u32.u64 	%r20, %rd18;
	cvt.u32.u64 	%r21, %rd4;
	rem.u32 	%r22, %r21, %r20;
	cvt.u64.u32 	%rd46, %r22;
	bra.uni 	$L__BB3_4;
$L__BB3_3:
	rem.u64 	%rd46, %rd4, %rd18;
$L__BB3_4:
	add.s16 	%rs4, %rs19, -3;
	mul.hi.u16 	%rs5, %rs4, -13107;
	shr.u16 	%rs6, %rs5, 3;
	and.b16  	%rs7, %rs6, 1;
	setp.eq.b16 	%p2, %rs7, 1;
	selp.b64 	%rd24, %rd19, 0, %p2;
	add.s64 	%rd25, %rd46, %rd24;
	shl.b64 	%rd26, %rd25, 2;
	add.s64 	%rd23, %rd17, %rd26;
	// begin inline asm
	ld.global.cg.f32 %f7, [%rd23];
	// end inline asm
	add.f32 	%f2, %f11, %f7;
	or.b64  	%rd27, %rd1, %rd18;
	and.b64  	%rd28, %rd27, -4294967296;
	setp.ne.s64 	%p3, %rd28, 0;
	@%p3 bra 	$L__BB3_6;
	cvt.u32.u64 	%r23, %rd18;
	cvt.u32.u64 	%r24, %rd1;
	rem.u32 	%r25, %r24, %r23;
	cvt.u64.u32 	%rd47, %r25;
	bra.uni 	$L__BB3_7;
$L__BB3_6:
	rem.u64 	%rd47, %rd1, %rd18;
$L__BB3_7:
	add.s16 	%rs8, %rs19, -2;
	mul.hi.u16 	%rs9, %rs8, -13107;
	shr.u16 	%rs10, %rs9, 3;
	and.b16  	%rs11, %rs10, 1;
	setp.eq.b16 	%p4, %rs11, 1;
	selp.b64 	%rd30, %rd19, 0, %p4;
	add.s64 	%rd31, %rd47, %rd30;
	shl.b64 	%rd32, %rd31, 2;
	add.s64 	%rd29, %rd17, %rd32;
	// begin inline asm
	ld.global.cg.f32 %f8, [%rd29];
	// end inline asm
	add.f32 	%f3, %f2, %f8;
	or.b64  	%rd33, %rd2, %rd18;
	and.b64  	%rd34, %rd33, -4294967296;
	setp.ne.s64 	%p5, %rd34, 0;
	@%p5 bra 	$L__BB3_9;
	cvt.u32.u64 	%r26, %rd18;
	cvt.u32.u64 	%r27, %rd2;
	rem.u32 	%r28, %r27, %r26;
	cvt.u64.u32 	%rd48, %r28;
	bra.uni 	$L__BB3_10;
$L__BB3_9:
	rem.u64 	%rd48, %rd2, %rd18;
$L__BB3_10:
	add.s16 	%rs12, %rs19, -1;
	mul.hi.u16 	%rs13, %rs12, -13107;
	shr.u16 	%rs14, %rs13, 3;
	and.b16  	%rs15, %rs14, 1;
	setp.eq.b16 	%p6, %rs15, 1;
	selp.b64 	%rd36, %rd19, 0, %p6;
	add.s64 	%rd37, %rd48, %rd36;
	shl.b64 	%rd38, %rd37, 2;
	add.s64 	%rd35, %rd17, %rd38;
	// begin inline asm
	ld.global.cg.f32 %f9, [%rd35];
	// end inline asm
	add.f32 	%f4, %f3, %f9;
	or.b64  	%rd39, %rd3, %rd18;
	and.b64  	%rd40, %rd39, -4294967296;
	setp.ne.s64 	%p7, %rd40, 0;
	@%p7 bra 	$L__BB3_12;
	cvt.u32.u64 	%r29, %rd18;
	cvt.u32.u64 	%r30, %rd3;
	rem.u32 	%r31, %r30, %r29;
	cvt.u64.u32 	%rd49, %r31;
	bra.uni 	$L__BB3_13;
$L__BB3_12:
	rem.u64 	%rd49, %rd3, %rd18;
$L__BB3_13:
	cvt.u32.u64 	%r32, %rd4;
	cvt.u32.u64 	%r33, %rd3;
	cvt.u32.u64 	%r34, %rd2;
	cvt.u32.u64 	%r35, %rd1;
	mul.hi.u16 	%rs16, %rs19, -13107;
	shr.u16 	%rs17, %rs16, 3;
	and.b16  	%rs18, %rs17, 1;
	setp.eq.b16 	%p8, %rs18, 1;
	selp.b64 	%rd42, %rd19, 0, %p8;
	add.s64 	%rd43, %rd49, %rd42;
	shl.b64 	%rd44, %rd43, 2;
	add.s64 	%rd41, %rd17, %rd44;
	// begin inline asm
	ld.global.cg.f32 %f10, [%rd41];
	// end inline asm
	add.f32 	%f11, %f4, %f10;
	add.s32 	%r40, %r40, 4;
	add.s32 	%r39, %r35, 4;
	add.s32 	%r38, %r34, 4;
	add.s32 	%r37, %r33, 4;
	add.s32 	%r36, %r32, 4;
	add.s16 	%rs19, %rs19, 4;
	setp.ne.s32 	%p9, %r40, 500;
	@%p9 bra 	$L__BB3_1;
	setp.ne.s32 	%p10, %r1, 0;
	@%p10 bra 	$L__BB3_16;
	cvta.to.global.u64 	%rd45, %rd20;
	st.global.f32 	[%rd45], %f11;
$L__BB3_16:
	ret;

}
	// .globl	_Z19two_regions_alt_100PfmmS_
.visible .entry _Z19two_regions_alt_100PfmmS_(
	.param .u64 .ptr .align 1 _Z19two_regions_alt_100PfmmS__param_0,
	.param .u64 _Z19two_regions_alt_100PfmmS__param_1,
	.param .u64 _Z19two_regions_alt_100PfmmS__param_2,
	.param .u64 .ptr .align 1 _Z19two_regions_alt_100PfmmS__param_3
)
{
	.reg .pred 	%p<11>;
	.reg .b16 	%rs<24>;
	.reg .b32 	%r<41>;
	.reg .b32 	%f<12>;
	.reg .b64 	%rd<50>;

	ld.param.u64 	%rd17, [_Z19two_regions_alt_100PfmmS__param_0];
	ld.param.u64 	%rd18, [_Z19two_regions_alt_100PfmmS__param_1];
	ld.param.u64 	%rd19, [_Z19two_regions_alt_100PfmmS__param_2];
	ld.param.u64 	%rd20, [_Z19two_regions_alt_100PfmmS__param_3];
	mov.u32 	%r17, %ctaid.x;
	mov.u32 	%r18, %ntid.x;
	mov.u32 	%r19, %tid.x;
	mad.lo.s32 	%r1, %r17, %r18, %r19;
	shl.b32 	%r36, %r1, 5;
	or.b32  	%r39, %r36, 1;
	or.b32  	%r38, %r36, 2;
	or.b32  	%r37, %r36, 3;
	mov.f32 	%f11, 0f00000000;
	mov.b32 	%r40, 0;
	mov.b16 	%rs23, 3;
$L__BB4_1:
	cvt.s64.s32 	%rd1, %r39;
	cvt.s64.s32 	%rd2, %r38;
	cvt.s64.s32 	%rd3, %r37;
	cvt.s64.s32 	%rd4, %r36;
	or.b64  	%rd21, %rd4, %rd18;
	and.b64  	%rd22, %rd21, -4294967296;
	setp.ne.s64 	%p1, %rd22, 0;
	@%p1 bra 	$L__BB4_3;
	cvt.u32.u64 	%r20, %rd18;
	cvt.u32.u64 	%r21, %rd4;
	rem.u32 	%r22, %r21, %r20;
	cvt.u64.u32 	%rd46, %r22;
	bra.uni 	$L__BB4_4;
$L__BB4_3:
	rem.u64 	%rd46, %rd4, %rd18;
$L__BB4_4:
	add.s16 	%rs4, %rs23, -3;
	shr.u16 	%rs5, %rs4, 2;
	mul.hi.u16 	%rs6, %rs5, 5243;
	shr.u16 	%rs7, %rs6, 1;
	and.b16  	%rs8, %rs7, 1;
	setp.eq.b16 	%p2, %rs8, 1;
	selp.b64 	%rd24, %rd19, 0, %p2;
	add.s64 	%rd25, %rd46, %rd24;
	shl.b64 	%rd26, %rd25, 2;
	add.s64 	%rd23, %rd17, %rd26;
	// begin inline asm
	ld.global.cg.f32 %f7, [%rd23];
	// end inline asm
	add.f32 	%f2, %f11, %f7;
	or.b64  	%rd27, %rd1, %rd18;
	and.b64  	%rd28, %rd27, -4294967296;
	setp.ne.s64 	%p3, %rd28, 0;
	@%p3 bra 	$L__BB4_6;
	cvt.u32.u64 	%r23, %rd18;
	cvt.u32.u64 	%r24, %rd1;
	rem.u32 	%r25, %r24, %r23;
	cvt.u64.u32 	%rd47, %r25;
	bra.uni 	$L__BB4_7;
$L__BB4_6:
	rem.u64 	%rd47, %rd1, %rd18;
$L__BB4_7:
	add.s16 	%rs9, %rs23, -2;
	shr.u16 	%rs10, %rs9, 2;
	mul.hi.u16 	%rs11, %rs10, 5243;
	shr.u16 	%rs12, %rs11, 1;
	and.b16  	%rs13, %rs12, 1;
	setp.eq.b16 	%p4, %rs13, 1;
	selp.b64 	%rd30, %rd19, 0, %p4;
	add.s64 	%rd31, %rd47, %rd30;
	shl.b64 	%rd32, %rd31, 2;
	add.s64 	%rd29, %rd17, %rd32;
	// begin inline asm
	ld.global.cg.f32 %f8, [%rd29];
	// end inline asm
	add.f32 	%f3, %f2, %f8;
	or.b64  	%rd33, %rd2, %rd18;
	and.b64  	%rd34, %rd33, -4294967296;
	setp.ne.s64 	%p5, %rd34, 0;
	@%p5 bra 	$L__BB4_9;
	cvt.u32.u64 	%r26, %rd18;
	cvt.u32.u64 	%r27, %rd2;
	rem.u32 	%r28, %r27, %r26;
	cvt.u64.u32 	%rd48, %r28;
	bra.uni 	$L__BB4_10;
$L__BB4_9:
	rem.u64 	%rd48, %rd2, %rd18;
$L__BB4_10:
	add.s16 	%rs14, %rs23, -1;
	shr.u16 	%rs15, %rs14, 2;
	mul.hi.u16 	%rs16, %rs15, 5243;
	shr.u16 	%rs17, %rs16, 1;
	and.b16  	%rs18, %rs17, 1;
	setp.eq.b16 	%p6, %rs18, 1;
	selp.b64 	%rd36, %rd19, 0, %p6;
	add.s64 	%rd37, %rd48, %rd36;
	shl.b64 	%rd38, %rd37, 2;
	add.s64 	%rd35, %rd17, %rd38;
	// begin inline asm
	ld.global.cg.f32 %f9, [%rd35];
	// end inline asm
	add.f32 	%f4, %f3, %f9;
	or.b64  	%rd39, %rd3, %rd18;
	and.b64  	%rd40, %rd39, -4294967296;
	setp.ne.s64 	%p7, %rd40, 0;
	@%p7 bra 	$L__BB4_12;
	cvt.u32.u64 	%r29, %rd18;
	cvt.u32.u64 	%r30, %rd3;
	rem.u32 	%r31, %r30, %r29;
	cvt.u64.u32 	%rd49, %r31;
	bra.uni 	$L__BB4_13;
$L__BB4_12:
	rem.u64 	%rd49, %rd3, %rd18;
$L__BB4_13:
	cvt.u32.u64 	%r32, %rd4;
	cvt.u32.u64 	%r33, %rd3;
	cvt.u32.u64 	%r34, %rd2;
	cvt.u32.u64 	%r35, %rd1;
	shr.u16 	%rs19, %rs23, 2;
	mul.hi.u16 	%rs20, %rs19, 5243;
	shr.u16 	%rs21, %rs20, 1;
	and.b16  	%rs22, %rs21, 1;
	setp.eq.b16 	%p8, %rs22, 1;
	selp.b64 	%rd42, %rd19, 0, %p8;
	add.s64 	%rd43, %rd49, %rd42;
	shl.b64 	%rd44, %rd43, 2;
	add.s64 	%rd41, %rd17, %rd44;
	// begin inline asm
	ld.global.cg.f32 %f10, [%rd41];
	// end inline asm
	add.f32 	%f11, %f4, %f10;
	add.s32 	%r40, %r40, 4;
	add.s32 	%r39, %r35, 4;
	add.s32 	%r38, %r34, 4;
	add.s32 	%r37, %r33, 4;
	add.s32 	%r36, %r32, 4;
	add.s16 	%rs23, %rs23, 4;
	setp.ne.s32 	%p9, %r40, 500;
	@%p9 bra 	$L__BB4_1;
	setp.ne.s32 	%p10, %r1, 0;
	@%p10 bra 	$L__BB4_16;
	cvta.to.global.u64 	%rd45, %rd20;
	st.global.f32 	[%rd45], %f11;
$L__BB4_16:
	ret;

}
	// .globl	_Z22concurrent_same_regionPfmS_Pm
.visible .entry _Z22concurrent_same_regionPfmS_Pm(
	.param .u64 .ptr .align 1 _Z22concurrent_same_regionPfmS_Pm_param_0,
	.param .u64 _Z22concurrent_same_regionPfmS_Pm_param_1,
	.param .u64 .ptr .align 1 _Z22concurrent_same_regionPfmS_Pm_param_2,
	.param .u64 .ptr .align 1 _Z22concurrent_same_regionPfmS_Pm_param_3
)
{
	.reg .pred 	%p<9>;
	.reg .b32 	%r<41>;
	.reg .b32 	%f<12>;
	.reg .b64 	%rd<49>;
	// demoted variable
	.shared .align 8 .u64 _ZZ22concurrent_same_regionPfmS_PmE10start_time;
	ld.param.u64 	%rd17, [_Z22concurrent_same_regionPfmS_Pm_param_0];
	ld.param.u64 	%rd18, [_Z22concurrent_same_regionPfmS_Pm_param_1];
	ld.param.u64 	%rd19, [_Z22concurrent_same_regionPfmS_Pm_param_2];
	ld.param.u64 	%rd20, [_Z22concurrent_same_regionPfmS_Pm_param_3];
	mov.u32 	%r1, %ctaid.x;
	mov.u32 	%r18, %ntid.x;
	mov.u32 	%r2, %tid.x;
	mad.lo.s32 	%r3, %r1, %r18, %r2;
	setp.ne.s32 	%p1, %r2, 0;
	@%p1 bra 	$L__BB5_2;
	// begin inline asm
	mov.u64 	%rd21, %clock64;
	// end inline asm
	st.shared.u64 	[_ZZ22concurrent_same_regionPfmS_PmE10start_time], %rd21;
$L__BB5_2:
	bar.sync 	0;
	shl.b32 	%r36, %r3, 5;
	or.b32  	%r39, %r36, 1;
	or.b32  	%r38, %r36, 2;
	or.b32  	%r37, %r36, 3;
	mov.f32 	%f11, 0f00000000;
	mov.b32 	%r40, 0;
$L__BB5_3:
	cvt.s64.s32 	%rd1, %r39;
	cvt.s64.s32 	%rd2, %r38;
	cvt.s64.s32 	%rd3, %r37;
	cvt.s64.s32 	%rd4, %r36;
	or.b64  	%rd22, %rd4, %rd18;
	and.b64  	%rd23, %rd22, -4294967296;
	setp.ne.s64 	%p2, %rd23, 0;
	@%p2 bra 	$L__BB5_5;
	cvt.u32.u64 	%r20, %rd18;
	cvt.u32.u64 	%r21, %rd4;
	rem.u32 	%r22, %r21, %r20;
	cvt.u64.u32 	%rd45, %r22;
	bra.uni 	$L__BB5_6;
$L__BB5_5:
	rem.u64 	%rd45, %rd4, %rd18;
$L__BB5_6:
	shl.b64 	%rd25, %rd45, 2;
	add.s64 	%rd24, %rd17, %rd25;
	// begin inline asm
	ld.global.cg.f32 %f7, [%rd24];
	// end inline asm
	add.f32 	%f2, %f11, %f7;
	or.b64  	%rd26, %rd1, %rd18;
	and.b64  	%rd27, %rd26, -4294967296;
	setp.ne.s64 	%p3, %rd27, 0;
	@%p3 bra 	$L__BB5_8;
	cvt.u32.u64 	%r23, %rd18;
	cvt.u32.u64 	%r24, %rd1;
	rem.u32 	%r25, %r24, %r23;
	cvt.u64.u32 	%rd46, %r25;
	bra.uni 	$L__BB5_9;
$L__BB5_8:
	rem.u64 	%rd46, %rd1, %rd18;
$L__BB5_9:
	shl.b64 	%rd29, %rd46, 2;
	add.s64 	%rd28, %rd17, %rd29;
	// begin inline asm
	ld.global.cg.f32 %f8, [%rd28];
	// end inline asm
	add.f32 	%f3, %f2, %f8;
	or.b64  	%rd30, %rd2, %rd18;
	and.b64  	%rd31, %rd30, -4294967296;
	setp.ne.s64 	%p4, %rd31, 0;
	@%p4 bra 	$L__BB5_11;
	cvt.u32.u64 	%r26, %rd18;
	cvt.u32.u64 	%r27, %rd2;
	rem.u32 	%r28, %r27, %r26;
	cvt.u64.u32 	%rd47, %r28;
	bra.uni 	$L__BB5_12;
$L__BB5_11:
	rem.u64 	%rd47, %rd2, %rd18;
$L__BB5_12:
	shl.b64 	%rd33, %rd47, 2;
	add.s64 	%rd32, %rd17, %rd33;
	// begin inline asm
	ld.global.cg.f32 %f9, [%rd32];
	// end inline asm
	add.f32 	%f4, %f3, %f9;
	or.b64  	%rd34, %rd3, %rd18;
	and.b64  	%rd35, %rd34, -4294967296;
	setp.ne.s64 	%p5, %rd35, 0;
	@%p5 bra 	$L__BB5_14;
	cvt.u32.u64 	%r29, %rd18;
	cvt.u32.u64 	%r30, %rd3;
	rem.u32 	%r31, %r30, %r29;
	cvt.u64.u32 	%rd48, %r31;
	bra.uni 	$L__BB5_15;
$L__BB5_14:
	rem.u64 	%rd48, %rd3, %rd18;
$L__BB5_15:
	cvt.u32.u64 	%r32, %rd4;
	cvt.u32.u64 	%r33, %rd3;
	cvt.u32.u64 	%r34, %rd2;
	cvt.u32.u64 	%r35, %rd1;
	shl.b64 	%rd37, %rd48, 2;
	add.s64 	%rd36, %rd17, %rd37;
	// begin inline asm
	ld.global.cg.f32 %f10, [%rd36];
	// end inline asm
	add.f32 	%f11, %f4, %f10;
	add.s32 	%r40, %r40, 4;
	add.s32 	%r39, %r35, 4;
	add.s32 	%r38, %r34, 4;
	add.s32 	%r37, %r33, 4;
	add.s32 	%r36, %r32, 4;
	setp.ne.s32 	%p6, %r40, 500;
	@%p6 bra 	$L__BB5_3;
	setp.ne.s32 	%p7, %r2, 0;
	bar.sync 	0;
	@%p7 bra 	$L__BB5_18;
	// begin inline asm
	mov.u64 	%rd38, %clock64;
	// end inline asm
	ld.shared.u64 	%rd39, [_ZZ22concurrent_same_regionPfmS_PmE10start_time];
	sub.s64 	%rd40, %rd38, %rd39;
	cvta.to.global.u64 	%rd41, %rd20;
	mul.wide.u32 	%rd42, %r1, 8;
	add.s64 	%rd43, %rd41, %rd42;
	st.global.u64 	[%rd43], %rd40;
$L__BB5_18:
	setp.ne.s32 	%p8, %r3, 0;
	@%p8 bra 	$L__BB5_20;
	cvta.to.global.u64 	%rd44, %rd19;
	st.global.f32 	[%rd44], %f11;
$L__BB5_20:
	ret;

}
	// .globl	_Z22concurrent_diff_regionPfmmS_Pm
.visible .entry _Z22concurrent_diff_regionPfmmS_Pm(
	.param .u64 .ptr .align 1 _Z22concurrent_diff_regionPfmmS_Pm_param_0,
	.param .u64 _Z22concurrent_diff_regionPfmmS_Pm_param_1,
	.param .u64 _Z22concurrent_diff_regionPfmmS_Pm_param_2,
	.param .u64 .ptr .align 1 _Z22concurrent_diff_regionPfmmS_Pm_param_3,
	.param .u64 .ptr .align 1 _Z22concurrent_diff_regionPfmmS_Pm_param_4
)
{
	.reg .pred 	%p<10>;
	.reg .b32 	%r<23>;
	.reg .b32 	%f<12>;
	.reg .b64 	%rd<58>;
	// demoted variable
	.shared .align 8 .u64 _ZZ22concurrent_diff_regionPfmmS_PmE10start_time;
	ld.param.u64 	%rd20, [_Z22concurrent_diff_regionPfmmS_Pm_param_0];
	ld.param.u64 	%rd21, [_Z22concurrent_diff_regionPfmmS_Pm_param_1];
	ld.param.u64 	%rd24, [_Z22concurrent_diff_regionPfmmS_Pm_param_2];
	ld.param.u64 	%rd22, [_Z22concurrent_diff_regionPfmmS_Pm_param_3];
	ld.param.u64 	%rd23, [_Z22concurrent_diff_regionPfmmS_Pm_param_4];
	mov.u32 	%r1, %ctaid.x;
	mov.u32 	%r2, %tid.x;
	and.b32  	%r5, %r1, 1;
	setp.eq.b32 	%p1, %r5, 1;
	selp.b64 	%rd1, %rd24, 0, %p1;
	setp.ne.s32 	%p2, %r2, 0;
	@%p2 bra 	$L__BB6_2;
	// begin inline asm
	mov.u64 	%rd25, %clock64;
	// end inline asm
	st.shared.u64 	[_ZZ22concurrent_diff_regionPfmmS_PmE10start_time], %rd25;
$L__BB6_2:
	bar.sync 	0;
	mul.wide.u32 	%rd53, %r2, 32;
	mov.f32 	%f11, 0f00000000;
	mov.b32 	%r22, 0;
	cvt.u32.u64 	%r7, %rd21;
$L__BB6_3:
	or.b64  	%rd26, %rd53, %rd21;
	and.b64  	%rd27, %rd26, -4294967296;
	setp.ne.s64 	%p3, %rd27, 0;
	@%p3 bra 	$L__BB6_5;
	cvt.u32.u64 	%r8, %rd53;
	rem.u32 	%r9, %r8, %r7;
	cvt.u64.u32 	%rd54, %r9;
	bra.uni 	$L__BB6_6;
$L__BB6_5:
	rem.u64 	%rd54, %rd53, %rd21;
$L__BB6_6:
	add.s64 	%rd29, %rd54, %rd1;
	shl.b64 	%rd30, %rd29, 2;
	add.s64 	%rd28, %rd20, %rd30;
	// begin inline asm
	ld.global.cg.f32 %f7, [%rd28];
	// end inline asm
	add.f32 	%f2, %f11, %f7;
	add.s64 	%rd7, %rd53, 1;
	or.b64  	%rd31, %rd7, %rd21;
	and.b64  	%rd32, %rd31, -4294967296;
	setp.ne.s64 	%p4, %rd32, 0;
	@%p4 bra 	$L__BB6_8;
	cvt.u32.u64 	%r11, %rd7;
	rem.u32 	%r12, %r11, %r7;
	cvt.u64.u32 	%rd55, %r12;
	bra.uni 	$L__BB6_9;
$L__BB6_8:
	rem.u64 	%rd55, %rd7, %rd21;
$L__BB6_9:
	add.s64 	%rd34, %rd55, %rd1;
	shl.b64 	%rd35, %rd34, 2;
	add.s64 	%rd33, %rd20, %rd35;
	// begin inline asm
	ld.global.cg.f32 %f8, [%rd33];
	// end inline asm
	add.f32 	%f3, %f2, %f8;
	add.s64 	%rd11, %rd53, 2;
	or.b64  	%rd36, %rd11, %rd21;
	and.b64  	%rd37, %rd36, -4294967296;
	setp.ne.s64 	%p5, %rd37, 0;
	@%p5 bra 	$L__BB6_11;
	cvt.u32.u64 	%r14, %rd11;
	rem.u32 	%r15, %r14, %r7;
	cvt.u64.u32 	%rd56, %r15;
	bra.uni 	$L__BB6_12;
$L__BB6_11:
	rem.u64 	%rd56, %rd11, %rd21;
$L__BB6_12:
	add.s64 	%rd39, %rd56, %rd1;
	shl.b64 	%rd40, %rd39, 2;
	add.s64 	%rd38, %rd20, %rd40;
	// begin inline asm
	ld.global.cg.f32 %f9, [%rd38];
	// end inline asm
	add.f32 	%f4, %f3, %f9;
	add.s64 	%rd15, %rd53, 3;
	or.b64  	%rd41, %rd15, %rd21;
	and.b64  	%rd42, %rd41, -4294967296;
	setp.ne.s64 	%p6, %rd42, 0;
	@%p6 bra 	$L__BB6_14;
	cvt.u32.u64 	%r17, %rd15;
	rem.u32 	%r18, %r17, %r7;
	cvt.u64.u32 	%rd57, %r18;
	bra.uni 	$L__BB6_15;
$L__BB6_14:
	rem.u64 	%rd57, %rd15, %rd21;
$L__BB6_15:
	add.s64 	%rd44, %rd57, %rd1;
	shl.b64 	%rd45, %rd44, 2;
	add.s64 	%rd43, %rd20, %rd45;
	// begin inline asm
	ld.global.cg.f32 %f10, [%rd43];
	// end inline asm
	add.f32 	%f11, %f4, %f10;
	add.s32 	%r22, %r22, 4;
	add.s64 	%rd53, %rd53, 4;
	setp.ne.s32 	%p7, %r22, 500;
	@%p7 bra 	$L__BB6_3;
	setp.ne.s32 	%p8, %r2, 0;
	bar.sync 	0;
	@%p8 bra 	$L__BB6_18;
	// begin inline asm
	mov.u64 	%rd46, %clock64;
	// end inline asm
	ld.shared.u64 	%rd47, [_ZZ22concurrent_diff_regionPfmmS_PmE10start_time];
	sub.s64 	%rd48, %rd46, %rd47;
	cvta.to.global.u64 	%rd49, %rd23;
	mul.wide.u32 	%rd50, %r1, 8;
	add.s64 	%rd51, %rd49, %rd50;
	st.global.u64 	[%rd51], %rd48;
$L__BB6_18:
	neg.s32 	%r19, %r2;
	mov.u32 	%r20, %ntid.x;
	mul.lo.s32 	%r21, %r1, %r20;
	setp.ne.s32 	%p9, %r21, %r19;
	@%p9 bra 	$L__BB6_20;
	cvta.to.global.u64 	%rd52, %rd22;
	st.global.f32 	[%rd52], %f11;
$L__BB6_20:
	ret;

}
	// .globl	_Z11offset_testPfmmS_
.visible .entry _Z11offset_testPfmmS_(
	.param .u64 .ptr .align 1 _Z11offset_testPfmmS__param_0,
	.param .u64 _Z11offset_testPfmmS__param_1,
	.param .u64 _Z11offset_testPfmmS__param_2,
	.param .u64 .ptr .align 1 _Z11offset_testPfmmS__param_3
)
{
	.reg .pred 	%p<5>;
	.reg .b32 	%r<25>;
	.reg .b32 	%f<12>;
	.reg .b64 	%rd<27>;

	ld.param.u64 	%rd10, [_Z11offset_testPfmmS__param_0];
	ld.param.u64 	%rd11, [_Z11offset_testPfmmS__param_1];
	ld.param.u64 	%rd12, [_Z11offset_testPfmmS__param_2];
	ld.param.u64 	%rd13, [_Z11offset_testPfmmS__param_3];
	mov.u32 	%r11, %ctaid.x;
	mov.u32 	%r12, %ntid.x;
	mov.u32 	%r13, %tid.x;
	mad.lo.s32 	%r1, %r11, %r12, %r13;
	shl.b32 	%r22, %r1, 5;
	or.b32  	%r23, %r22, 1;
	mov.f32 	%f11, 0f00000000;
	mov.b32 	%r24, 0;
	cvt.u32.u64 	%r14, %rd11;
	shl.b64 	%rd6, %rd12, 2;
$L__BB7_1:
	cvt.s64.s32 	%rd1, %r23;
	cvt.s64.s32 	%rd2, %r22;
	or.b64  	%rd14, %rd2, %rd11;
	and.b64  	%rd15, %rd14, -4294967296;
	setp.ne.s64 	%p1, %rd15, 0;
	@%p1 bra 	$L__BB7_3;
	cvt.u32.u64 	%r15, %rd2;
	rem.u32 	%r16, %r15, %r14;
	cvt.u64.u32 	%rd25, %r16;
	bra.uni 	$L__BB7_4;
$L__BB7_3:
	rem.u64 	%rd25, %rd2, %rd11;
$L__BB7_4:
	shl.b64 	%rd18, %rd25, 2;
	add.s64 	%rd16, %rd10, %rd18;
	// begin inline asm
	ld.global.cg.f32 %f5, [%rd16];
	// end inline asm
	add.f32 	%f7, %f11, %f5;
	add.s64 	%rd17, %rd16, %rd6;
	// begin inline asm
	ld.global.cg.f32 %f6, [%rd17];
	// end inline asm
	add.f32 	%f2, %f7, %f6;
	or.b64  	%rd19, %rd1, %rd11;
	and.b64  	%rd20, %rd19, -4294967296;
	setp.ne.s64 	%p2, %rd20, 0;
	@%p2 bra 	$L__BB7_6;
	cvt.u32.u64 	%r18, %rd1;
	rem.u32 	%r19, %r18, %r14;
	cvt.u64.u32 	%rd26, %r19;
	bra.uni 	$L__BB7_7;
$L__BB7_6:
	rem.u64 	%rd26, %rd1, %rd11;
$L__BB7_7:
	cvt.u32.u64 	%r20, %rd2;
	cvt.u32.u64 	%r21, %rd1;
	shl.b64 	%rd23, %rd26, 2;
	add.s64 	%rd21, %rd10, %rd23;
	// begin inline asm
	ld.global.cg.f32 %f8, [%rd21];
	// end inline asm
	add.f32 	%f10, %f2, %f8;
	add.s64 	%rd22, %rd21, %rd6;
	// begin inline asm
	ld.global.cg.f32 %f9, [%rd22];
	// end inline asm
	add.f32 	%f11, %f10, %f9;
	add.s32 	%r24, %r24, 4;
	add.s32 	%r23, %r21, 2;
	add.s32 	%r22, %r20, 2;
	setp.ne.s32 	%p3, %r24, 500;
	@%p3 bra 	$L__BB7_1;
	setp.ne.s32 	%p4, %r1, 0;
	@%p4 bra 	$L__BB7_10;
	cvta.to.global.u64 	%rd24, %rd13;
	st.global.f32 	[%rd24], %f11;
$L__BB7_10:
	ret;

}
	// .globl	_Z16coalesced_accessPfmS_
.visible .entry _Z16coalesced_accessPfmS_(
	.param .u64 .ptr .align 1 _Z16coalesced_accessPfmS__param_0,
	.param .u64 _Z16coalesced_accessPfmS__param_1,
	.param .u64 .ptr .align 1 _Z16coalesced_accessPfmS__param_2
)
{
	.reg .pred 	%p<7>;
	.reg .b32 	%r<44>;
	.reg .b32 	%f<12>;
	.reg .b64 	%rd<41>;

	ld.param.u64 	%rd17, [_Z16coalesced_accessPfmS__param_0];
	ld.param.u64 	%rd18, [_Z16coalesced_accessPfmS__param_1];
	ld.param.u64 	%rd19, [_Z16coalesced_accessPfmS__param_2];
	mov.u32 	%r17, %ctaid.x;
	mov.u32 	%r18, %ntid.x;
	mov.u32 	%r19, %tid.x;
	mad.lo.s32 	%r1, %r17, %r18, %r19;
	mov.u32 	%r20, %nctaid.x;
	add.s32 	%r21, %r20, %r17;
	mad.lo.s32 	%r42, %r18, %r21, %r19;
	mul.lo.s32 	%r22, %r18, %r20;
	shl.b32 	%r3, %r22, 2;
	shl.b32 	%r23, %r20, 1;
	add.s32 	%r24, %r17, %r23;
	mad.lo.s32 	%r41, %r18, %r24, %r19;
	mad.lo.s32 	%r25, %r20, 3, %r17;
	mad.lo.s32 	%r40, %r18, %r25, %r19;
	mov.f32 	%f11, 0f00000000;
	mov.b32 	%r43, 0;
	mov.u32 	%r39, %r1;
$L__BB8_1:
	cvt.s64.s32 	%rd1, %r39;
	or.b64  	%rd20, %rd1, %rd18;
	and.b64  	%rd21, %rd20, -4294967296;
	setp.ne.s64 	%p1, %rd21, 0;
	@%p1 bra 	$L__BB8_3;
	cvt.u32.u64 	%r26, %rd18;
	cvt.u32.u64 	%r27, %rd1;
	rem.u32 	%r28, %r27, %r26;
	cvt.u64.u32 	%rd37, %r28;
	bra.uni 	$L__BB8_4;
$L__BB8_3:
	rem.u64 	%rd37, %rd1, %rd18;
$L__BB8_4:
	shl.b64 	%rd23, %rd37, 2;
	add.s64 	%rd22, %rd17, %rd23;
	// begin inline asm
	ld.global.cg.f32 %f7, [%rd22];
	// end inline asm
	add.f32 	%f2, %f11, %f7;
	cvt.s64.s32 	%rd5, %r42;
	or.b64  	%rd24, %rd5, %rd18;
	and.b64  	%rd25, %rd24, -4294967296;
	setp.ne.s64 	%p2, %rd25, 0;
	@%p2 bra 	$L__BB8_6;
	cvt.u32.u64 	%r29, %rd18;
	cvt.u32.u64 	%r30, %rd5;
	rem.u32 	%r31, %r30, %r29;
	cvt.u64.u32 	%rd38, %r31;
	bra.uni 	$L__BB8_7;
$L__BB8_6:
	rem.u64 	%rd38, %rd5, %rd18;
$L__BB8_7:
	shl.b64 	%rd27, %rd38, 2;
	add.s64 	%rd26, %rd17, %rd27;
	// begin inline asm
	ld.global.cg.f32 %f8, [%rd26];
	// end inline asm
	add.f32 	%f3, %f2, %f8;
	cvt.s64.s32 	%rd9, %r41;
	or.b64  	%rd28, %rd9, %rd18;
	and.b64  	%rd29, %rd28, -4294967296;
	setp.ne.s64 	%p3, %rd29, 0;
	@%p3 bra 	$L__BB8_9;
	cvt.u32.u64 	%r32, %rd18;
	cvt.u32.u64 	%r33, %rd9;
	rem.u32 	%r34, %r33, %r32;
	cvt.u64.u32 	%rd39, %r34;
	bra.uni 	$L__BB8_10;
$L__BB8_9:
	rem.u64 	%rd39, %rd9, %rd18;
$L__BB8_10:
	shl.b64 	%rd31, %rd39, 2;
	add.s64 	%rd30, %rd17, %rd31;
	// begin inline asm
	ld.global.cg.f32 %f9, [%rd30];
	// end inline asm
	add.f32 	%f4, %f3, %f9;
	cvt.s64.s32 	%rd13, %r40;
	or.b64  	%rd32, %rd13, %rd18;
	and.b64  	%rd33, %rd32, -4294967296;
	setp.ne.s64 	%p4, %rd33, 0;
	@%p4 bra 	$L__BB8_12;
	cvt.u32.u64 	%r35, %rd18;
	cvt.u32.u64 	%r36, %rd13;
	rem.u32 	%r37, %r36, %r35;
	cvt.u64.u32 	%rd40, %r37;
	bra.uni 	$L__BB8_13;
$L__BB8_12:
	rem.u64 	%rd40, %rd13, %rd18;
$L__BB8_13:
	cvt.u32.u64 	%r38, %rd1;
	shl.b64 	%rd35, %rd40, 2;
	add.s64 	%rd34, %rd17, %rd35;
	// begin inline asm
	ld.global.cg.f32 %f10, [%rd34];
	// end inline asm
	add.f32 	%f11, %f4, %f10;
	add.s32 	%r43, %r43, 4;
	add.s32 	%r42, %r42, %r3;
	add.s32 	%r41, %r41, %r3;
	add.s32 	%r40, %r40, %r3;
	add.s32 	%r39, %r38, %r3;
	setp.ne.s32 	%p5, %r43, 500;
	@%p5 bra 	$L__BB8_1;
	setp.ne.s32 	%p6, %r1, 0;
	@%p6 bra 	$L__BB8_16;
	cvta.to.global.u64 	%rd36, %rd19;
	st.global.f32 	[%rd36], %f11;
$L__BB8_16:
	ret;

}
	// .globl	_Z14strided_accessPfmmS_
.visible .entry _Z14strided_accessPfmmS_(
	.param .u64 .ptr .align 1 _Z14strided_accessPfmmS__param_0,
	.param .u64 _Z14strided_accessPfmmS__param_1,
	.param .u64 _Z14strided_accessPfmmS__param_2,
	.param .u64 .ptr .align 1 _Z14strided_accessPfmmS__param_3
)
{
	.reg .pred 	%p<7>;
	.reg .b32 	%r<21>;
	.reg .b32 	%f<12>;
	.reg .b64 	%rd<54>;

	ld.param.u64 	%rd24, [_Z14strided_accessPfmmS__param_0];
	ld.param.u64 	%rd25, [_Z14strided_accessPfmmS__param_1];
	ld.param.u64 	%rd28, [_Z14strided_accessPfmmS__param_2];
	ld.param.u64 	%rd26, [_Z14strided_accessPfmmS__param_3];
	mov.u32 	%r5, %ctaid.x;
	mov.u32 	%r6, %ntid.x;
	mov.u32 	%r7, %tid.x;
	mad.lo.s32 	%r1, %r5, %r6, %r7;
	cvt.s64.s32 	%rd29, %r1;
	mul.lo.s64 	%rd5, %rd28, %rd29;
	add.s64 	%rd1, %rd5, %rd28;
	shl.b64 	%rd2, %rd28, 2;
	add.s64 	%rd30, %rd29, 2;
	mul.lo.s64 	%rd3, %rd28, %rd30;
	add.s64 	%rd31, %rd29, 3;
	mul.lo.s64 	%rd4, %rd28, %rd31;
	mov.f32 	%f11, 0f00000000;
	mov.b32 	%r20, 0;
	mov.b64 	%rd49, 0;
	cvt.u32.u64 	%r8, %rd25;
$L__BB9_1:
	add.s64 	%rd7, %rd5, %rd49;
	or.b64  	%rd32, %rd7, %rd25;
	and.b64  	%rd33, %rd32, -4294967296;
	setp.ne.s64 	%p1, %rd33, 0;
	@%p1 bra 	$L__BB9_3;
	cvt.u32.u64 	%r9, %rd7;
	rem.u32 	%r10, %r9, %r8;
	cvt.u64.u32 	%rd50, %r10;
	bra.uni 	$L__BB9_4;
$L__BB9_3:
	rem.u64 	%rd50, %rd7, %rd25;
$L__BB9_4:
	shl.b64 	%rd35, %rd50, 2;
	add.s64 	%rd34, %rd24, %rd35;
	// begin inline asm
	ld.global.cg.f32 %f7, [%rd34];
	// end inline asm
	add.f32 	%f2, %f11, %f7;
	add.s64 	%rd11, %rd1, %rd49;
	or.b64  	%rd36, %rd11, %rd25;
	and.b64  	%rd37, %rd36, -4294967296;
	setp.ne.s64 	%p2, %rd37, 0;
	@%p2 bra 	$L__BB9_6;
	cvt.u32.u64 	%r12, %rd11;
	rem.u32 	%r13, %r12, %r8;
	cvt.u64.u32 	%rd51, %r13;
	bra.uni 	$L__BB9_7;
$L__BB9_6:
	rem.u64 	%rd51, %rd11, %rd25;
$L__BB9_7:
	shl.b64 	%rd39, %rd51, 2;
	add.s64 	%rd38, %rd24, %rd39;
	// begin inline asm
	ld.global.cg.f32 %f8, [%rd38];
	// end inline asm
	add.f32 	%f3, %f2, %f8;
	add.s64 	%rd15, %rd3, %rd49;
	or.b64  	%rd40, %rd15, %rd25;
	and.b64  	%rd41, %rd40, -4294967296;
	setp.ne.s64 	%p3, %rd41, 0;
	@%p3 bra 	$L__BB9_9;
	cvt.u32.u64 	%r15, %rd15;
	rem.u32 	%r16, %r15, %r8;
	cvt.u64.u32 	%rd52, %r16;
	bra.uni 	$L__BB9_10;
$L__BB9_9:
	rem.u64 	%rd52, %rd15, %rd25;
$L__BB9_10:
	shl.b64 	%rd43, %rd52, 2;
	add.s64 	%rd42, %rd24, %rd43;
	// begin inline asm
	ld.global.cg.f32 %f9, [%rd42];
	// end inline asm
	add.f32 	%f4, %f3, %f9;
	add.s64 	%rd19, %rd4, %rd49;
	or.b64  	%rd44, %rd19, %rd25;
	and.b64  	%rd45, %rd44, -4294967296;
	setp.ne.s64 	%p4, %rd45, 0;
	@%p4 bra 	$L__BB9_12;
	cvt.u32.u64 	%r18, %rd19;
	rem.u32 	%r19, %r18, %r8;
	cvt.u64.u32 	%rd53, %r19;
	bra.uni 	$L__BB9_13;
$L__BB9_12:
	rem.u64 	%rd53, %rd19, %rd25;
$L__BB9_13:
	shl.b64 	%rd47, %rd53, 2;
	add.s64 	%rd46, %rd24, %rd47;
	// begin inline asm
	ld.global.cg.f32 %f10, [%rd46];
	// end inline asm
	add.f32 	%f11, %f4, %f10;
	add.s32 	%r20, %r20, 4;
	add.s64 	%rd49, %rd49, %rd2;
	setp.ne.s32 	%p5, %r20, 500;
	@%p5 bra 	$L__BB9_1;
	setp.ne.s32 	%p6, %r1, 0;
	@%p6 bra 	$L__BB9_16;
	cvta.to.global.u64 	%rd48, %rd26;
	st.global.f32 	[%rd48], %f11;
$L__BB9_16:
	ret;

}
	// .globl	_Z13random_accessPfmjS_
.visible .entry _Z13random_accessPfmjS_(
	.param .u64 .ptr .align 1 _Z13random_accessPfmjS__param_0,
	.param .u64 _Z13random_accessPfmjS__param_1,
	.param .u32 _Z13random_accessPfmjS__param_2,
	.param .u64 .ptr .align 1 _Z13random_accessPfmjS__param_3
)
{
	.reg .pred 	%p<7>;
	.reg .b32 	%r<33>;
	.reg .b32 	%f<12>;
	.reg .b64 	%rd<37>;

	ld.param.u64 	%rd17, [_Z13random_accessPfmjS__param_0];
	ld.param.u64 	%rd18, [_Z13random_accessPfmjS__param_1];
	ld.param.u32 	%r11, [_Z13random_accessPfmjS__param_2];
	ld.param.u64 	%rd19, [_Z13random_accessPfmjS__param_3];
	mov.u32 	%r12, %ctaid.x;
	mov.u32 	%r13, %ntid.x;
	mov.u32 	%r14, %tid.x;
	mad.lo.s32 	%r1, %r12, %r13, %r14;
	add.s32 	%r32, %r11, %r1;
	mov.f32 	%f11, 0f00000000;
	mov.b32 	%r31, 0;
	and.b64  	%rd20, %rd18, -4294967296;
	cvt.u32.u64 	%r16, %rd18;
$L__BB10_1:
	mad.lo.s32 	%r5, %r32, 1103515245, 12345;
	shr.u32 	%r15, %r5, 16;
	cvt.u64.u32 	%rd1, %r15;
	setp.ne.s64 	%p1, %rd20, 0;
	@%p1 bra 	$L__BB10_3;
	cvt.u32.u64 	%r17, %rd1;
	rem.u32 	%r18, %r17, %r16;
	cvt.u64.u32 	%rd33, %r18;
	bra.uni 	$L__BB10_4;
$L__BB10_3:
	rem.u64 	%rd33, %rd1, %rd18;
$L__BB10_4:
	shl.b64 	%rd22, %rd33, 2;
	add.s64 	%rd21, %rd17, %rd22;
	// begin inline asm
	ld.global.cg.f32 %f7, [%rd21];
	// end inline asm
	add.f32 	%f2, %f11, %f7;
	mad.lo.s32 	%r6, %r5, 1103515245, 12345;
	shr.u32 	%r19, %r6, 16;
	cvt.u64.u32 	%rd5, %r19;
	setp.ne.s64 	%p2, %rd20, 0;
	@%p2 bra 	$L__BB10_6;
	cvt.u32.u64 	%r21, %rd5;
	rem.u32 	%r22, %r21, %r16;
	cvt.u64.u32 	%rd34, %r22;
	bra.uni 	$L__BB10_7;
$L__BB10_6:
	rem.u64 	%rd34, %rd5, %rd18;
$L__BB10_7:
	shl.b64 	%rd25, %rd34, 2;
	add.s64 	%rd24, %rd17, %rd25;
	// begin inline asm
	ld.global.cg.f32 %f8, [%rd24];
	// end inline asm
	add.f32 	%f3, %f2, %f8;
	mad.lo.s32 	%r7, %r6, 1103515245, 12345;
	shr.u32 	%r23, %r7, 16;
	cvt.u64.u32 	%rd9, %r23;
	setp.ne.s64 	%p3, %rd20, 0;
	@%p3 bra 	$L__BB10_9;
	cvt.u32.u64 	%r25, %rd9;
	rem.u32 	%r26, %r25, %r16;
	cvt.u64.u32 	%rd35, %r26;
	bra.uni 	$L__BB10_10;
$L__BB10_9:
	rem.u64 	%rd35, %rd9, %rd18;
$L__BB10_10:
	shl.b64 	%rd28, %rd35, 2;
	add.s64 	%rd27, %rd17, %rd28;
	// begin inline asm
	ld.global.cg.f32 %f9, [%rd27];
	// end inline asm
	add.f32 	%f4, %f3, %f9;
	mad.lo.s32 	%r32, %r7, 1103515245, 12345;
	shr.u32 	%r27, %r32, 16;
	cvt.u64.u32 	%rd13, %r27;
	setp.ne.s64 	%p4, %rd20, 0;
	@%p4 bra 	$L__BB10_12;
	cvt.u32.u64 	%r29, %rd13;
	rem.u32 	%r30, %r29, %r16;
	cvt.u64.u32 	%rd36, %r30;
	bra.uni 	$L__BB10_13;
$L__BB10_12:
	rem.u64 	%rd36, %rd13, %rd18;
$L__BB10_13:
	shl.b64 	%rd31, %rd36, 2;
	add.s64 	%rd30, %rd17, %rd31;
	// begin inline asm
	ld.global.cg.f32 %f10, [%rd30];
	// end inline asm
	add.f32 	%f11, %f4, %f10;
	add.s32 	%r31, %r31, 4;
	setp.ne.s32 	%p5, %r31, 500;
	@%p5 bra 	$L__BB10_1;
	setp.ne.s32 	%p6, %r1, 0;
	@%p6 bra 	$L__BB10_16;
	cvta.to.global.u64 	%rd32, %rd19;
	st.global.f32 	[%rd32], %f11;
$L__BB10_16:
	ret;

}


// ===== COMPILED SASS (sm_100) =====

	.target	sm_100

	.elftype	@"ET_EXEC"


//--------------------- .note.nv.tkinfo           --------------------------
	.section	.note.nv.tkinfo,"",@"SHT_NOTE"
	.sectionflags	@"SHF_NOTE_NV_TKINFO"
	.tkinfo
        /*0018*/ 	.word	0x00000002
        /*0030*/ 	.string	""
        /*0030*/ 	.string	"ptxas"
        /*0030*/ 	.string	"Cuda compilation tools, release 13.0, V13.0.88"
        /*0030*/ 	.string	"Build cuda_13.0.r13.0/compiler.36424714_0"
        /*0030*/ 	.string	"-arch sm_100 -m 64 "



//--------------------- .note.nv.cuinfo           --------------------------
	.section	.note.nv.cuinfo,"",@"SHT_NOTE"
	.sectionflags	@"SHF_NOTE_NV_CUINFO"
        /*0018*/ 	.short	0x0002
        /*001a*/ 	.short	0x0064
        /*001c*/ 	.short	0x0082
	.zero		2


//--------------------- .nv.info                  --------------------------
	.section	.nv.info,"",@"SHT_CUDA_INFO"
	.align	4


	//----- nvinfo : EIATTR_REGCOUNT
	.align		4
        /*0000*/ 	.byte	0x04, 0x2f
        /*0002*/ 	.short	(.L_1 - .L_0)
	.align		4
.L_0:
        /*0004*/ 	.word	index@(_Z14footprint_testPfmS_)
        /*0008*/ 	.word	0x0000001a


	//----- nvinfo : EIATTR_FRAME_SIZE
	.align		4
.L_1:
        /*000c*/ 	.byte	0x04, 0x11
        /*000e*/ 	.short	(.L_3 - .L_2)
	.align		4
.L_2:
        /*0010*/ 	.word	index@($__internal_10_$__cuda_sm20_rem_u64)
        /*0014*/ 	.word	0x00000000


	//----- nvinfo : EIATTR_FRAME_SIZE
	.align		4
.L_3:
        /*0018*/ 	.byte	0x04, 0x11
        /*001a*/ 	.short	(.L_5 - .L_4)
	.align		4
.L_4:
        /*001c*/ 	.word	index@(_Z14footprint_testPfmS_)
        /*0020*/ 	.word	0x00000000


	//----- nvinfo : EIATTR_REGCOUNT
	.align		4
.L_5:
        /*0024*/ 	.byte	0x04, 0x2f
        /*0026*/ 	.short	(.L_7 - .L_6)
	.align		4
.L_6:
        /*0028*/ 	.word	index@(_Z13single_regionPfmS_)
        /*002c*/ 	.word	0x0000001a


	//----- nvinfo : EIATTR_FRAME_SIZE
	.align		4
.L_7:
        /*0030*/ 	.byte	0x04, 0x11
        /*0032*/ 	.short	(.L_9 - .L_8)
	.align		4
.L_8:
        /*0034*/ 	.word	index@($__internal_9_$__cuda_sm20_rem_u64)
        /*0038*/ 	.word	0x00000000


	//----- nvinfo : EIATTR_FRAME_SIZE
	.align		4
.L_9:
        /*003c*/ 	.byte	0x04, 0x11
        /*003e*/ 	.short	(.L_11 - .L_10)
	.align		4
.L_10:
        /*0040*/ 	.word	index@(_Z13single_regionPfmS_)
        /*0044*/ 	.word	0x00000000


	//----- nvinfo : EIATTR_REGCOUNT
	.align		4
.L_11:
        /*0048*/ 	.byte	0x04, 0x2f
        /*004a*/ 	.short	(.L_13 - .L_12)
	.align		4
.L_12:
        /*004c*/ 	.word	index@(_Z17two_regions_alt_1PfmmS_)
        /*0050*/ 	.word	0x00000016


	//----- nvinfo : EIATTR_FRAME_SIZE
	.align		4
.L_13:
        /*0054*/ 	.byte	0x04, 0x11
        /*0056*/ 	.short	(.L_15 - .L_14)
	.align		4
.L_14:
        /*0058*/ 	.word	index@($__internal_8_$__cuda_sm20_rem_u64)
        /*005c*/ 	.word	0x00000000


	//----- nvinfo : EIATTR_FRAME_SIZE
	.align		4
.L_15:
        /*0060*/ 	.byte	0x04, 0x11
        /*0062*/ 	.short	(.L_17 - .L_16)
	.align		4
.L_16:
        /*0064*/ 	.word	index@(_Z17two_regions_alt_1PfmmS_)
        /*0068*/ 	.word	0x00000000


	//----- nvinfo : EIATTR_REGCOUNT
	.align		4
.L_17:
        /*006c*/ 	.byte	0x04, 0x2f
        /*006e*/ 	.short	(.L_19 - .L_18)
	.align		4
.L_18:
        /*0070*/ 	.word	index@(_Z18two_regions_alt_10PfmmS_)
        /*0074*/ 	.word	0x0000001c


	//----- nvinfo : EIATTR_FRAME_SIZE
	.align		4
.L_19:
        /*0078*/ 	.byte	0x04, 0x11
        /*007a*/ 	.short	(.L_21 - .L_20)
	.align		4
.L_20:
        /*007c*/ 	.word	index@($__internal_7_$__cuda_sm20_rem_u64)
        /*0080*/ 	.word	0x00000000


	//----- nvinfo : EIATTR_FRAME_SIZE
	.align		4
.L_21:
        /*0084*/ 	.byte	0x04, 0x11
        /*0086*/ 	.short	(.L_23 - .L_22)
	.align		4
.L_22:
        /*0088*/ 	.word	index@(_Z18two_regions_alt_10PfmmS_)
        /*008c*/ 	.word	0x00000000


	//----- nvinfo : EIATTR_REGCOUNT
	.align		4
.L_23:
        /*0090*/ 	.byte	0x04, 0x2f
        /*0092*/ 	.short	(.L_25 - .L_24)
	.align		4
.L_24:
        /*0094*/ 	.word	index@(_Z19two_regions_alt_100PfmmS_)
        /*0098*/ 	.word	0x0000001c


	//----- nvinfo : EIATTR_FRAME_SIZE
	.align		4
.L_25:
        /*009c*/ 	.byte	0x04, 0x11
        /*009e*/ 	.short	(.L_27 - .L_26)
	.align		4
.L_26:
        /*00a0*/ 	.word	index@($__internal_6_$__cuda_sm20_rem_u64)
        /*00a4*/ 	.word	0x00000000


	//----- nvinfo : EIATTR_FRAME_SIZE
	.align		4
.L_27:
        /*00a8*/ 	.byte	0x04, 0x11
        /*00aa*/ 	.short	(.L_29 - .L_28)
	.align		4
.L_28:
        /*00ac*/ 	.word	index@(_Z19two_regions_alt_100PfmmS_)
        /*00b0*/ 	.word	0x00000000


	//----- nvinfo : EIATTR_REGCOUNT
	.align		4
.L_29:
        /*00b4*/ 	.byte	0x04, 0x2f
        /*00b6*/ 	.short	(.L_31 - .L_30)
	.align		4
.L_30:
        /*00b8*/ 	.word	index@(_Z22concurrent_same_regionPfmS_Pm)
        /*00bc*/ 	.word	0x0000001c


	//----- nvinfo : EIATTR_FRAME_SIZE
	.align		4
.L_31:
        /*00c0*/ 	.byte	0x04, 0x11
        /*00c2*/ 	.short	(.L_33 - .L_32)
	.align		4
.L_32:
        /*00c4*/ 	.word	index@($__internal_5_$__cuda_sm20_rem_u64)
        /*00c8*/ 	.word	0x00000000


	//----- nvinfo : EIATTR_FRAME_SIZE
	.align		4
.L_33:
        /*00cc*/ 	.byte	0x04, 0x11
        /*00ce*/ 	.short	(.L_35 - .L_34)
	.align		4
.L_34:
        /*00d0*/ 	.word	index@(_Z22concurrent_same_regionPfmS_Pm)
        /*00d4*/ 	.word	0x00000000


	//----- nvinfo : EIATTR_REGCOUNT
	.align		4
.L_35:
        /*00d8*/ 	.byte	0x04, 0x2f
        /*00da*/ 	.short	(.L_37 - .L_36)
	.align		4
.L_36:
        /*00dc*/ 	.word	index@(_Z22concurrent_diff_regionPfmmS_Pm)
        /*00e0*/ 	.word	0x00000016


	//----- nvinfo : EIATTR_FRAME_SIZE
	.align		4
.L_37:
        /*00e4*/ 	.byte	0x04, 0x11
        /*00e6*/ 	.short	(.L_39 - .L_38)
	.align		4
.L_38:
        /*00e8*/ 	.word	index@($__internal_4_$__cuda_sm20_rem_u64)
        /*00ec*/ 	.word	0x00000000


	//----- nvinfo : EIATTR_FRAME_SIZE
	.align		4
.L_39:
        /*00f0*/ 	.byte	0x04, 0x11
        /*00f2*/ 	.short	(.L_41 - .L_40)
	.align		4
.L_40:
        /*00f4*/ 	.word	index@(_Z22concurrent_diff_regionPfmmS_Pm)
        /*00f8*/ 	.word	0x00000000


	//----- nvinfo : EIATTR_REGCOUNT
	.align		4
.L_41:
        /*00fc*/ 	.byte	0x04, 0x2f
        /*00fe*/ 	.short	(.L_43 - .L_42)
	.align		4
.L_42:
        /*0100*/ 	.word	index@(_Z11offset_testPfmmS_)
        /*0104*/ 	.word	0x00000016


	//----- nvinfo : EIATTR_FRAME_SIZE
	.align		4
.L_43:
        /*0108*/ 	.byte	0x04, 0x11
        /*010a*/ 	.short	(.L_45 - .L_44)
	.align		4
.L_44:
        /*010c*/ 	.word	index@($__internal_3_$__cuda_sm20_rem_u64)
        /*0110*/ 	.word	0x00000000


	//----- nvinfo : EIATTR_FRAME_SIZE
	.align		4
.L_45:
        /*0114*/ 	.byte	0x04, 0x11
        /*0116*/ 	.short	(.L_47 - .L_46)
	.align		4
.L_46:
        /*0118*/ 	.word	index@(_Z11offset_testPfmmS_)
        /*011c*/ 	.word	0x00000000


	//----- nvinfo : EIATTR_REGCOUNT
	.align		4
.L_47:
        /*0120*/ 	.byte	0x04, 0x2f
        /*0122*/ 	.short	(.L_49 - .L_48)
	.align		4
.L_48:
        /*0124*/ 	.word	index@(_Z16coalesced_accessPfmS_)
        /*0128*/ 	.word	0x00000016


	//----- nvinfo : EIATTR_FRAME_SIZE
	.align		4
.L_49:
        /*012c*/ 	.byte	0x04, 0x11
        /*012e*/ 	.short	(.L_51 - .L_50)
	.align		4
.L_50:
        /*0130*/ 	.word	index@($__internal_2_$__cuda_sm20_rem_u64)
        /*0134*/ 	.word	0x00000000


	//----- nvinfo : EIATTR_FRAME_SIZE
	.align		4
.L_51:
        /*0138*/ 	.byte	0x04, 0x11
        /*013a*/ 	.short	(.L_53 - .L_52)
	.align		4
.L_52:
        /*013c*/ 	.word	index@(_Z16coalesced_accessPfmS_)
        /*0140*/ 	.word	0x00000000


	//----- nvinfo : EIATTR_REGCOUNT
	.align		4
.L_53:
        /*0144*/ 	.byte	0x04, 0x2f
        /*0146*/ 	.short	(.L_55 - .L_54)
	.align		4
.L_54:
        /*0148*/ 	.word	index@(_Z14strided_accessPfmmS_)
        /*014c*/ 	.word	0x0000001c


	//----- nvinfo : EIATTR_FRAME_SIZE
	.align		4
.L_55:
        /*0150*/ 	.byte	0x04, 0x11
        /*0152*/ 	.short	(.L_57 - .L_56)
	.align		4
.L_56:
        /*0154*/ 	.word	index@($__internal_1_$__cuda_sm20_rem_u64)
        /*0158*/ 	.word	0x00000000


	//----- nvinfo : EIATTR_FRAME_SIZE
	.align		4
.L_57:
        /*015c*/ 	.byte	0x04, 0x11
        /*015e*/ 	.short	(.L_59 - .L_58)
	.align		4
.L_58:
        /*0160*/ 	.word	index@(_Z14strided_accessPfmmS_)
        /*0164*/ 	.word	0x00000000


	//----- nvinfo : EIATTR_REGCOUNT
	.align		4
.L_59:
        /*0168*/ 	.byte	0x04, 0x2f
        /*016a*/ 	.short	(.L_61 - .L_60)
	.align		4
.L_60:
        /*016c*/ 	.word	index@(_Z13random_accessPfmjS_)
        /*0170*/ 	.word	0x00000012


	//----- nvinfo : EIATTR_FRAME_SIZE
	.align		4
.L_61:
        /*0174*/ 	.byte	0x04, 0x11
        /*0176*/ 	.short	(.L_63 - .L_62)
	.align		4
.L_62:
        /*0178*/ 	.word	index@($__internal_0_$__cuda_sm20_rem_u64)
        /*017c*/ 	.word	0x00000000


	//----- nvinfo : EIATTR_FRAME_SIZE
	.align		4
.L_63:
        /*0180*/ 	.byte	0x04, 0x11
        /*0182*/ 	.short	(.L_65 - .L_64)
	.align		4
.L_64:
        /*0184*/ 	.word	index@(_Z13random_accessPfmjS_)
        /*0188*/ 	.word	0x00000000


	//----- nvinfo : EIATTR_MIN_STACK_SIZE
	.align		4
.L_65:
        /*018c*/ 	.byte	0x04, 0x12
        /*018e*/ 	.short	(.L_67 - .L_66)
	.align		4
.L_66:
        /*0190*/ 	.word	index@(_Z13random_accessPfmjS_)
        /*0194*/ 	.word	0x00000000


	//----- nvinfo : EIATTR_MIN_STACK_SIZE
	.align		4
.L_67:
        /*0198*/ 	.byte	0x04, 0x12
        /*019a*/ 	.short	(.L_69 - .L_68)
	.align		4
.L_68:
        /*019c*/ 	.word	index@(_Z14strided_accessPfmmS_)
        /*01a0*/ 	.word	0x00000000


	//----- nvinfo : EIATTR_MIN_STACK_SIZE
	.align		4
.L_69:
        /*01a4*/ 	.byte	0x04, 0x12
        /*01a6*/ 	.short	(.L_71 - .L_70)
	.align		4
.L_70:
        /*01a8*/ 	.word	index@(_Z16coalesced_accessPfmS_)
        /*01ac*/ 	.word	0x00000000


	//----- nvinfo : EIATTR_MIN_STACK_SIZE
	.align		4
.L_71:
        /*01b0*/ 	.byte	0x04, 0x12
        /*01b2*/ 	.short	(.L_73 - .L_72)
	.align		4
.L_72:
        /*01b4*/ 	.word	index@(_Z11offset_testPfmmS_)
        /*01b8*/ 	.word	0x00000000


	//----- nvinfo : EIATTR_MIN_STACK_SIZE
	.align		4
.L_73:
        /*01bc*/ 	.byte	0x04, 0x12
        /*01be*/ 	.short	(.L_75 - .L_74)
	.align		4
.L_74:
        /*01c0*/ 	.word	index@(_Z22concurrent_diff_regionPfmmS_Pm)
        /*01c4*/ 	.word	0x00000000


	//----- nvinfo : EIATTR_MIN_STACK_SIZE
	.align		4
.L_75:
        /*01c8*/ 	.byte	0x04, 0x12
        /*01ca*/ 	.short	(.L_77 - .L_76)
	.align		4
.L_76:
        /*01cc*/ 	.word	index@(_Z22concurrent_same_regionPfmS_Pm)
        /*01d0*/ 	.word	0x00000000


	//----- nvinfo : EIATTR_MIN_STACK_SIZE
	.align		4
.L_77:
        /*01d4*/ 	.byte	0x04, 0x12
        /*01d6*/ 	.short	(.L_79 - .L_78)
	.align		4
.L_78:
        /*01d8*/ 	.word	index@(_Z19two_regions_alt_100PfmmS_)
        /*01dc*/ 	.word	0x00000000


	//----- nvinfo : EIATTR_MIN_STACK_SIZE
	.align		4
.L_79:
        /*01e0*/ 	.byte	0x04, 0x12
        /*01e2*/ 	.short	(.L_81 - .L_80)
	.align		4
.L_80:
        /*01e4*/ 	.word	index@(_Z18two_regions_alt_10PfmmS_)
        /*01e8*/ 	.word	0x00000000


	//----- nvinfo : EIATTR_MIN_STACK_SIZE
	.align		4
.L_81:
        /*01ec*/ 	.byte	0x04, 0x12
        /*01ee*/ 	.short	(.L_83 - .L_82)
	.align		4
.L_82:
        /*01f0*/ 	.word	index@(_Z17two_regions_alt_1PfmmS_)
        /*01f4*/ 	.word	0x00000000


	//----- nvinfo : EIATTR_MIN_STACK_SIZE
	.align		4
.L_83:
        /*01f8*/ 	.byte	0x04, 0x12
        /*01fa*/ 	.short	(.L_85 - .L_84)
	.align		4
.L_84:
        /*01fc*/ 	.word	index@(_Z13single_regionPfmS_)
        /*0200*/ 	.word	0x00000000


	//----- nvinfo : EIATTR_MIN_STACK_SIZE
	.align		4
.L_85:
        /*0204*/ 	.byte	0x04, 0x12
        /*0206*/ 	.short	(.L_87 - .L_86)
	.align		4
.L_86:
        /*0208*/ 	.word	index@(_Z14footprint_testPfmS_)
        /*020c*/ 	.word	0x00000000
.L_87:


//--------------------- .nv.compat                --------------------------
	.section	.nv.compat,"",@"SHT_CUDA_COMPAT_INFO"
	.align	4
        /*0000*/ 	.byte	0x02, 0x09, 0x00, 0x00, 0x02, 0x02, 0x01, 0x00, 0x02, 0x05, 0x05, 0x00, 0x03, 0x07, 0x01, 0x01
        /*0010*/ 	.byte	0x02, 0x03, 0x00, 0x00, 0x02, 0x06, 0x01, 0x00, 0x04, 0x0b, 0x08, 0x00, 0x09, 0x00, 0x00, 0x00
        /*0020*/ 	.byte	0x00, 0x00, 0x00, 0x00


//--------------------- .nv.info._Z13random_accessPfmjS_ --------------------------
	.section	.nv.info._Z13random_accessPfmjS_,"",@"SHT_CUDA_INFO"
	.sectionflags	@""
	.align	4


	//----- nvinfo : EIATTR_CUDA_API_VERSION
	.align		4
        /*0000*/ 	.byte	0x04, 0x37
        /*0002*/ 	.short	(.L_89 - .L_88)
.L_88:
        /*0004*/ 	.word	0x00000082


	//----- nvinfo : EIATTR_KPARAM_INFO
	.align		4
.L_89:
        /*0008*/ 	.byte	0x04, 0x17
        /*000a*/ 	.short	(.L_91 - .L_90)
.L_90:
        /*000c*/ 	.word	0x00000000
        /*0010*/ 	.short	0x0003
        /*0012*/ 	.short	0x0018
        /*0014*/ 	.byte	0x00, 0xf5, 0x21, 0x00


	//----- nvinfo : EIATTR_KPARAM_INFO
	.align		4
.L_91:
        /*0018*/ 	.byte	0x04, 0x17
        /*001a*/ 	.short	(.L_93 - .L_92)
.L_92:
        /*001c*/ 	.word	0x00000000
        /*0020*/ 	.short	0x0002
        /*0022*/ 	.short	0x0010
        /*0024*/ 	.byte	0x00, 0xf0, 0x11, 0x00


	//----- nvinfo : EIATTR_KPARAM_INFO
	.align		4
.L_93:
        /*0028*/ 	.byte	0x04, 0x17
        /*002a*/ 	.short	(.L_95 - .L_94)
.L_94:
        /*002c*/ 	.word	0x00000000
        /*0030*/ 	.short	0x0001
        /*0032*/ 	.short	0x0008
        /*0034*/ 	.byte	0x00, 0xf0, 0x21, 0x00


	//----- nvinfo : EIATTR_KPARAM_INFO
	.align		4
.L_95:
        /*0038*/ 	.byte	0x04, 0x17
        /*003a*/ 	.short	(.L_97 - .L_96)
.L_96:
        /*003c*/ 	.word	0x00000000
        /*0040*/ 	.short	0x0000
        /*0042*/ 	.short	0x0000
        /*0044*/ 	.byte	0x00, 0xf5, 0x21, 0x00


	//----- nvinfo : EIATTR_SPARSE_MMA_MASK
	.align		4
.L_97:
        /*0048*/ 	.byte	0x03, 0x50
        /*004a*/ 	.short	0x0000


	//----- nvinfo : EIATTR_MAXREG_COUNT
	.align		4
        /*004c*/ 	.byte	0x03, 0x1b
        /*004e*/ 	.short	0x00ff


	//----- nvinfo : EIATTR_MERCURY_ISA_VERSION
	.align		4
        /*0050*/ 	.byte	0x03, 0x5f
        /*0052*/ 	.short	0x0101


	//----- nvinfo : EIATTR_VRC_CTA_INIT_COUNT
	.align		4
        /*0054*/ 	.byte	0x02, 0x4a
	.zero		1
	.zero		1


	//----- nvinfo : EIATTR_EXIT_INSTR_OFFSETS
	.align		4
        /*0058*/ 	.byte	0x04, 0x1c
        /*005a*/ 	.short	(.L_99 - .L_98)


	//   ....[0]....
.L_98:
        /*005c*/ 	.word	0x00000950


	//   ....[1]....
        /*0060*/ 	.word	0x00000980


	//----- nvinfo : EIATTR_CRS_STACK_SIZE
	.align		4
.L_99:
        /*0064*/ 	.byte	0x04, 0x1e
        /*0066*/ 	.short	(.L_101 - .L_100)
.L_100:
        /*0068*/ 	.word	0x00000000


	//----- nvinfo : EIATTR_CBANK_PARAM_SIZE
	.align		4
.L_101:
        /*006c*/ 	.byte	0x03, 0x19
        /*006e*/ 	.short	0x0020


	//----- nvinfo : EIATTR_PARAM_CBANK
	.align		4
        /*0070*/ 	.byte	0x04, 0x0a
        /*0072*/ 	.short	(.L_103 - .L_102)
	.align		4
.L_102:
        /*0074*/ 	.word	index@(.nv.constant0._Z13random_accessPfmjS_)
        /*0078*/ 	.short	0x0380
        /*007a*/ 	.short	0x0020


	//----- nvinfo : EIATTR_SW_WAR
	.align		4
.L_103:
        /*007c*/ 	.byte	0x04, 0x36
        /*007e*/ 	.short	(.L_105 - .L_104)
.L_104:
        /*0080*/ 	.word	0x00000008
.L_105:


//--------------------- .nv.info._Z14strided_accessPfmmS_ --------------------------
	.section	.nv.info._Z14strided_accessPfmmS_,"",@"SHT_CUDA_INFO"
	.sectionflags	@""
	.align	4


	//----- nvinfo : EIATTR_CUDA_API_VERSION
	.align		4
        /*0000*/ 	.byte	0x04, 0x37
        /*0002*/ 	.short	(.L_107 - .L_106)
.L_106:
        /*0004*/ 	.word	0x00000082


	//----- nvinfo : EIATTR_KPARAM_INFO
	.align		4
.L_107:
        /*0008*/ 	.byte	0x04, 0x17
        /*000a*/ 	.short	(.L_109 - .L_108)
.L_108:
        /*000c*/ 	.word	0x00000000
        /*0010*/ 	.short	0x0003
        /*0012*/ 	.short	0x0018
        /*0014*/ 	.byte	0x00, 0xf5, 0x21, 0x00


	//----- nvinfo : EIATTR_KPARAM_INFO
	.align		4
.L_109:
        /*0018*/ 	.byte	0x04, 0x17
        /*001a*/ 	.short	(.L_111 - .L_110)
.L_110:
        /*001c*/ 	.word	0x00000000
        /*0020*/ 	.short	0x0002
        /*0022*/ 	.short	0x0010
        /*0024*/ 	.byte	0x00, 0xf0, 0x21, 0x00


	//----- nvinfo : EIATTR_KPARAM_INFO
	.align		4
.L_111:
        /*0028*/ 	.byte	0x04, 0x17
        /*002a*/ 	.short	(.L_113 - .L_112)
.L_112:
        /*002c*/ 	.word	0x00000000
        /*0030*/ 	.short	0x0001
        /*0032*/ 	.short	0x0008
        /*0034*/ 	.byte	0x00, 0xf0, 0x21, 0x00


	//----- nvinfo : EIATTR_KPARAM_INFO
	.align		4
.L_113:
        /*0038*/ 	.byte	0x04, 0x17
        /*003a*/ 	.short	(.L_115 - .L_114)
.L_114:
        /*003c*/ 	.word	0x00000000
        /*0040*/ 	.short	0x0000
        /*0042*/ 	.short	0x0000
        /*0044*/ 	.byte	0x00, 0xf5, 0x21, 0x00


	//----- nvinfo : EIATTR_SPARSE_MMA_MASK
	.align		4
.L_115:
        /*0048*/ 	.byte	0x03, 0x50
        /*004a*/ 	.short	0x0000


	//----- nvinfo : EIATTR_MAXREG_COUNT
	.align		4
        /*004c*/ 	.byte	0x03, 0x1b
        /*004e*/ 	.short	0x00ff


	//----- nvinfo : EIATTR_MERCURY_ISA_VERSION
	.align		4
        /*0050*/ 	.byte	0x03, 0x5f
        /*0052*/ 	.short	0x0101


	//----- nvinfo : EIATTR_VRC_CTA_INIT_COUNT
	.align		4
        /*0054*/ 	.byte	0x02, 0x4a
	.zero		1
	.zero		1


	//----- nvinfo : EIATTR_EXIT_INSTR_OFFSETS
	.align		4
        /*0058*/ 	.byte	0x04, 0x1c
        /*005a*/ 	.short	(.L_117 - .L_116)


	//   ....[0]....
.L_116:
        /*005c*/ 	.word	0x00000b50


	//   ....[1]....
        /*0060*/ 	.word	0x00000b80


	//----- nvinfo : EIATTR_CRS_STACK_SIZE
	.align		4
.L_117:
        /*0064*/ 	.byte	0x04, 0x1e
        /*0066*/ 	.short	(.L_119 - .L_118)
.L_118:
        /*0068*/ 	.word	0x00000000


	//----- nvinfo : EIATTR_CBANK_PARAM_SIZE
	.align		4
.L_119:
        /*006c*/ 	.byte	0x03, 0x19
        /*006e*/ 	.short	0x0020


	//----- nvinfo : EIATTR_PARAM_CBANK
	.align		4
        /*0070*/ 	.byte	0x04, 0x0a
        /*0072*/ 	.short	(.L_121 - .L_120)
	.align		4
.L_120:
        /*0074*/ 	.word	index@(.nv.constant0._Z14strided_accessPfmmS_)
        /*0078*/ 	.short	0x0380
        /*007a*/ 	.short	0x0020


	//----- nvinfo : EIATTR_SW_WAR
	.align		4
.L_121:
        /*007c*/ 	.byte	0x04, 0x36
        /*007e*/ 	.short	(.L_123 - .L_122)
.L_122:
        /*0080*/ 	.word	0x00000008
.L_123:


//--------------------- .nv.info._Z16coalesced_accessPfmS_ --------------------------
	.section	.nv.info._Z16coalesced_accessPfmS_,"",@"SHT_CUDA_INFO"
	.sectionflags	@""
	.align	4


	//----- nvinfo : EIATTR_CUDA_API_VERSION
	.align		4
        /*0000*/ 	.byte	0x04, 0x37
        /*0002*/ 	.short	(.L_125 - .L_124)
.L_124:
        /*0004*/ 	.word	0x00000082


	//----- nvinfo : EIATTR_KPARAM_INFO
	.align		4
.L_125:
        /*0008*/ 	.byte	0x04, 0x17
        /*000a*/ 	.short	(.L_127 - .L_126)
.L_126:
        /*000c*/ 	.word	0x00000000
        /*0010*/ 	.short	0x0002
        /*0012*/ 	.short	0x0010
        /*0014*/ 	.byte	0x00, 0xf5, 0x21, 0x00


	//----- nvinfo : EIATTR_KPARAM_INFO
	.align		4
.L_127:
        /*0018*/ 	.byte	0x04, 0x17
        /*001a*/ 	.short	(.L_129 - .L_128)
.L_128:
        /*001c*/ 	.word	0x00000000
        /*0020*/ 	.short	0x0001
        /*0022*/ 	.short	0x0008
        /*0024*/ 	.byte	0x00, 0xf0, 0x21, 0x00


	//----- nvinfo : EIATTR_KPARAM_INFO
	.align		4
.L_129:
        /*0028*/ 	.byte	0x04, 0x17
        /*002a*/ 	.short	(.L_131 - .L_130)
.L_130:
        /*002c*/ 	.word	0x00000000
        /*0030*/ 	.short	0x0000
        /*0032*/ 	.short	0x0000
        /*0034*/ 	.byte	0x00, 0xf5, 0x21, 0x00


	//----- nvinfo : EIATTR_SPARSE_MMA_MASK
	.align		4
.L_131:
        /*0038*/ 	.byte	0x03, 0x50
        /*003a*/ 	.short	0x0000


	//----- nvinfo : EIATTR_MAXREG_COUNT
	.align		4
        /*003c*/ 	.byte	0x03, 0x1b
        /*003e*/ 	.short	0x00ff


	//----- nvinfo : EIATTR_MERCURY_ISA_VERSION
	.align		4
        /*0040*/ 	.byte	0x03, 0x5f
        /*0042*/ 	.short	0x0101


	//----- nvinfo : EIATTR_VRC_CTA_INIT_COUNT
	.align		4
        /*0044*/ 	.byte	0x02, 0x4a
	.zero		1
	.zero		1


	//----- nvinfo : EIATTR_EXIT_INSTR_OFFSETS
	.align		4
        /*0048*/ 	.byte	0x04, 0x1c
        /*004a*/ 	.short	(.L_133 - .L_132)


	//   ....[0]....
.L_132:
        /*004c*/ 	.word	0x000009e0


	//   ....[1]....
        /*0050*/ 	.word	0x00000a10


	//----- nvinfo : EIATTR_CRS_STACK_SIZE
	.align		4
.L_133:
        /*0054*/ 	.byte	0x04, 0x1e
        /*0056*/ 	.short	(.L_135 - .L_134)
.L_134:
        /*0058*/ 	.word	0x00000000


	//----- nvinfo : EIATTR_CBANK_PARAM_SIZE
	.align		4
.L_135:
        /*005c*/ 	.byte	0x03, 0x19
        /*005e*/ 	.short	0x0018


	//----- nvinfo : EIATTR_PARAM_CBANK
	.align		4
        /*0060*/ 	.byte	0x04, 0x0a
        /*0062*/ 	.short	(.L_137 - .L_136)
	.align		4
.L_136:
        /*0064*/ 	.word	index@(.nv.constant0._Z16coalesced_accessPfmS_)
        /*0068*/ 	.short	0x0380
        /*006a*/ 	.short	0x0018


	//----- nvinfo : EIATTR_SW_WAR
	.align		4
.L_137:
        /*006c*/ 	.byte	0x04, 0x36
        /*006e*/ 	.short	(.L_139 - .L_138)
.L_138:
        /*0070*/ 	.word	0x00000008
.L_139:


//--------------------- .nv.info._Z11offset_testPfmmS_ --------------------------
	.section	.nv.info._Z11offset_testPfmmS_,"",@"SHT_CUDA_INFO"
	.sectionflags	@""
	.align	4


	//----- nvinfo : EIATTR_CUDA_API_VERSION
	.align		4
        /*0000*/ 	.byte	0x04, 0x37
        /*0002*/ 	.short	(.L_141 - .L_140)
.L_140:
        /*0004*/ 	.word	0x00000082


	//----- nvinfo : EIATTR_KPARAM_INFO
	.align		4
.L_141:
        /*0008*/ 	.byte	0x04, 0x17
        /*000a*/ 	.short	(.L_143 - .L_142)
.L_142:
        /*000c*/ 	.word	0x00000000
        /*0010*/ 	.short	0x0003
        /*0012*/ 	.short	0x0018
        /*0014*/ 	.byte	0x00, 0xf5, 0x21, 0x00


	//----- nvinfo : EIATTR_KPARAM_INFO
	.align		4
.L_143:
        /*0018*/ 	.byte	0x04, 0x17
        /*001a*/ 	.short	(.L_145 - .L_144)
.L_144:
        /*001c*/ 	.word	0x00000000
        /*0020*/ 	.short	0x0002
        /*0022*/ 	.short	0x0010
        /*0024*/ 	.byte	0x00, 0xf0, 0x21, 0x00


	//----- nvinfo : EIATTR_KPARAM_INFO
	.align		4
.L_145:
        /*0028*/ 	.byte	0x04, 0x17
        /*002a*/ 	.short	(.L_147 - .L_146)
.L_146:
        /*002c*/ 	.word	0x00000000
        /*0030*/ 	.short	0x0001
        /*0032*/ 	.short	0x0008
        /*0034*/ 	.byte	0x00, 0xf0, 0x21, 0x00


	//----- nvinfo : EIATTR_KPARAM_INFO
	.align		4
.L_147:
        /*0038*/ 	.byte	0x04, 0x17
        /*003a*/ 	.short	(.L_149 - .L_148)
.L_148:
        /*003c*/ 	.word	0x00000000
        /*0040*/ 	.short	0x0000
        /*0042*/ 	.short	0x0000
        /*0044*/ 	.byte	0x00, 0xf5, 0x21, 0x00


	//----- nvinfo : EIATTR_SPARSE_MMA_MASK
	.align		4
.L_149:
        /*0048*/ 	.byte	0x03, 0x50
        /*004a*/ 	.short	0x0000


	//----- nvinfo : EIATTR_MAXREG_COUNT
	.align		4
        /*004c*/ 	.byte	0x03, 0x1b
        /*004e*/ 	.short	0x00ff


	//----- nvinfo : EIATTR_MERCURY_ISA_VERSION
	.align		4
        /*0050*/ 	.byte	0x03, 0x5f
        /*0052*/ 	.short	0x0101


	//----- nvinfo : EIATTR_VRC_CTA_INIT_COUNT
	.align		4
        /*0054*/ 	.byte	0x02, 0x4a
	.zero		1
	.zero		1


	//----- nvinfo : EIATTR_EXIT_INSTR_OFFSETS
	.align		4
        /*0058*/ 	.byte	0x04, 0x1c
        /*005a*/ 	.short	(.L_151 - .L_150)


	//   ....[0]....
.L_150:
        /*005c*/ 	.word	0x00000610


	//   ....[1]....
        /*0060*/ 	.word	0x00000640


	//----- nvinfo : EIATTR_CRS_STACK_SIZE
	.align		4
.L_151:
        /*0064*/ 	.byte	0x04, 0x1e
        /*0066*/ 	.short	(.L_153 - .L_152)
.L_152:
        /*0068*/ 	.word	0x00000000


	//----- nvinfo : EIATTR_CBANK_PARAM_SIZE
	.align		4
.L_153:
        /*006c*/ 	.byte	0x03, 0x19
        /*006e*/ 	.short	0x0020


	//----- nvinfo : EIATTR_PARAM_CBANK
	.align		4
        /*0070*/ 	.byte	0x04, 0x0a
        /*0072*/ 	.short	(.L_155 - .L_154)
	.align		4
.L_154:
        /*0074*/ 	.word	index@(.nv.constant0._Z11offset_testPfmmS_)
        /*0078*/ 	.short	0x0380
        /*007a*/ 	.short	0x0020


	//----- nvinfo : EIATTR_SW_WAR
	.align		4
.L_155:
        /*007c*/ 	.byte	0x04, 0x36
        /*007e*/ 	.short	(.L_157 - .L_156)
.L_156:
        /*0080*/ 	.word	0x00000008
.L_157:


//--------------------- .nv.info._Z22concurrent_diff_regionPfmmS_Pm --------------------------
	.section	.nv.info._Z22concurrent_diff_regionPfmmS_Pm,"",@"SHT_CUDA_INFO"
	.sectionflags	@""
	.align	4


	//----- nvinfo : EIATTR_CUDA_API_VERSION
	.align		4
        /*0000*/ 	.byte	0x04, 0x37
        /*0002*/ 	.short	(.L_159 - .L_158)
.L_158:
        /*0004*/ 	.word	0x00000082


	//----- nvinfo : EIATTR_KPARAM_INFO
	.align		4
.L_159:
        /*0008*/ 	.byte	0x04, 0x17
        /*000a*/ 	.short	(.L_161 - .L_160)
.L_160:
        /*000c*/ 	.word	0x00000000
        /*0010*/ 	.short	0x0004
        /*0012*/ 	.short	0x0020
        /*0014*/ 	.byte	0x00, 0xf5, 0x21, 0x00


	//----- nvinfo : EIATTR_KPARAM_INFO
	.align		4
.L_161:
        /*0018*/ 	.byte	0x04, 0x17
        /*001a*/ 	.short	(.L_163 - .L_162)
.L_162:
        /*001c*/ 	.word	0x00000000
        /*0020*/ 	.short	0x0003
        /*0022*/ 	.short	0x0018
        /*0024*/ 	.byte	0x00, 0xf5, 0x21, 0x00


	//----- nvinfo : EIATTR_KPARAM_INFO
	.align		4
.L_163:
        /*0028*/ 	.byte	0x04, 0x17
        /*002a*/ 	.short	(.L_165 - .L_164)
.L_164:
        /*002c*/ 	.word	0x00000000
        /*0030*/ 	.short	0x0002
        /*0032*/ 	.short	0x0010
        /*0034*/ 	.byte	0x00, 0xf0, 0x21, 0x00


	//----- nvinfo : EIATTR_KPARAM_INFO
	.align		4
.L_165:
        /*0038*/ 	.byte	0x04, 0x17
        /*003a*/ 	.short	(.L_167 - .L_166)
.L_166:
        /*003c*/ 	.word	0x00000000
        /*0040*/ 	.short	0x0001
        /*0042*/ 	.short	0x0008
        /*0044*/ 	.byte	0x00, 0xf0, 0x21, 0x00


	//----- nvinfo : EIATTR_KPARAM_INFO
	.align		4
.L_167:
        /*0048*/ 	.byte	0x04, 0x17
        /*004a*/ 	.short	(.L_169 - .L_168)
.L_168:
        /*004c*/ 	.word	0x00000000
        /*0050*/ 	.short	0x0000
        /*0052*/ 	.short	0x0000
        /*0054*/ 	.byte	0x00, 0xf5, 0x21, 0x00


	//----- nvinfo : EIATTR_SPARSE_MMA_MASK
	.align		4
.L_169:
        /*0058*/ 	.byte	0x03, 0x50
        /*005a*/ 	.short	0x0000


	//----- nvinfo : EIATTR_MAXREG_COUNT
	.align		4
        /*005c*/ 	.byte	0x03, 0x1b
        /*005e*/ 	.short	0x00ff


	//----- nvinfo : EIATTR_NUM_BARRIERS
	.align		4
        /*0060*/ 	.byte	0x02, 0x4c
        /*0062*/ 	.byte	0x01
	.zero		1


	//----- nvinfo : EIATTR_MERCURY_ISA_VERSION
	.align		4
        /*0064*/ 	.byte	0x03, 0x5f
        /*0066*/ 	.short	0x0101


	//----- nvinfo : EIATTR_VRC_CTA_INIT_COUNT
	.align		4
        /*0068*/ 	.byte	0x02, 0x4a
	.zero		1
	.zero		1


	//----- nvinfo : EIATTR_EXIT_INSTR_OFFSETS
	.align		4
        /*006c*/ 	.byte	0x04, 0x1c
        /*006e*/ 	.short	(.L_171 - .L_170)


	//   ....[0]....
.L_170:
        /*0070*/ 	.word	0x00000b90


	//   ....[1]....
        /*0074*/ 	.word	0x00000bc0


	//----- nvinfo : EIATTR_CRS_STACK_SIZE
	.align		4
.L_171:
        /*0078*/ 	.byte	0x04, 0x1e
        /*007a*/ 	.short	(.L_173 - .L_172)
.L_172:
        /*007c*/ 	.word	0x00000000


	//----- nvinfo : EIATTR_CBANK_PARAM_SIZE
	.align		4
.L_173:
        /*0080*/ 	.byte	0x03, 0x19
        /*0082*/ 	.short	0x0028


	//----- nvinfo : EIATTR_PARAM_CBANK
	.align		4
        /*0084*/ 	.byte	0x04, 0x0a
        /*0086*/ 	.short	(.L_175 - .L_174)
	.align		4
.L_174:
        /*0088*/ 	.word	index@(.nv.constant0._Z22concurrent_diff_regionPfmmS_Pm)
        /*008c*/ 	.short	0x0380
        /*008e*/ 	.short	0x0028


	//----- nvinfo : EIATTR_SW_WAR
	.align		4
.L_175:
        /*0090*/ 	.byte	0x04, 0x36
        /*0092*/ 	.short	(.L_177 - .L_176)
.L_176:
        /*0094*/ 	.word	0x00000008
.L_177:


//--------------------- .nv.info._Z22concurrent_same_regionPfmS_Pm --------------------------
	.section	.nv.info._Z22concurrent_same_regionPfmS_Pm,"",@"SHT_CUDA_INFO"
	.sectionflags	@""
	.align	4


	//----- nvinfo : EIATTR_CUDA_API_VERSION
	.align		4
        /*0000*/ 	.byte	0x04, 0x37
        /*0002*/ 	.short	(.L_179 - .L_178)
.L_178:
        /*0004*/ 	.word	0x00000082


	//----- nvinfo : EIATTR_KPARAM_INFO
	.align		4
.L_179:
        /*0008*/ 	.byte	0x04, 0x17
        /*000a*/ 	.short	(.L_181 - .L_180)
.L_180:
        /*000c*/ 	.word	0x00000000
        /*0010*/ 	.short	0x0003
        /*0012*/ 	.short	0x0018
        /*0014*/ 	.byte	0x00, 0xf5, 0x21, 0x00


	//----- nvinfo : EIATTR_KPARAM_INFO
	.align		4
.L_181:
        /*0018*/ 	.byte	0x04, 0x17
        /*001a*/ 	.short	(.L_183 - .L_182)
.L_182:
        /*001c*/ 	.word	0x00000000
        /*0020*/ 	.short	0x0002
        /*0022*/ 	.short	0x0010
        /*0024*/ 	.byte	0x00, 0xf5, 0x21, 0x00


	//----- nvinfo : EIATTR_KPARAM_INFO
	.align		4
.L_183:
        /*0028*/ 	.byte	0x04, 0x17
        /*002a*/ 	.short	(.L_185 - .L_184)
.L_184:
        /*002c*/ 	.word	0x00000000
        /*0030*/ 	.short	0x0001
        /*0032*/ 	.short	0x0008
        /*0034*/ 	.byte	0x00, 0xf0, 0x21, 0x00


	//----- nvinfo : EIATTR_KPARAM_INFO
	.align		4
.L_185:
        /*0038*/ 	.byte	0x04, 0x17
        /*003a*/ 	.short	(.L_187 - .L_186)
.L_186:
        /*003c*/ 	.word	0x00000000
        /*0040*/ 	.short	0x0000
        /*0042*/ 	.short	0x0000
        /*0044*/ 	.byte	0x00, 0xf5, 0x21, 0x00


	//----- nvinfo : EIATTR_SPARSE_MMA_MASK
	.align		4
.L_187:
        /*0048*/ 	.byte	0x03, 0x50
        /*004a*/ 	.short	0x0000


	//----- nvinfo : EIATTR_MAXREG_COUNT
	.align		4
        /*004c*/ 	.byte	0x03, 0x1b
        /*004e*/ 	.short	0x00ff


	//----- nvinfo : EIATTR_NUM_BARRIERS
	.align		4
        /*0050*/ 	.byte	0x02, 0x4c
        /*0052*/ 	.byte	0x01
	.zero		1


	//----- nvinfo : EIATTR_MERCURY_ISA_VERSION
	.align		4
        /*0054*/ 	.byte	0x03, 0x5f
        /*0056*/ 	.short	0x0101


	//----- nvinfo : EIATTR_VRC_CTA_INIT_COUNT
	.align		4
        /*0058*/ 	.byte	0x02, 0x4a
	.zero		1
	.zero		1


	//----- nvinfo : EIATTR_EXIT_INSTR_OFFSETS
	.align		4
        /*005c*/ 	.byte	0x04, 0x1c
        /*005e*/ 	.short	(.L_189 - .L_188)


	//   ....[0]....
.L_188:
        /*0060*/ 	.word	0x00000b40


	//   ....[1]....
        /*0064*/ 	.word	0x00000b70


	//----- nvinfo : EIATTR_CRS_STACK_SIZE
	.align		4
.L_189:
        /*0068*/ 	.byte	0x04, 0x1e
        /*006a*/ 	.short	(.L_191 - .L_190)
.L_190:
        /*006c*/ 	.word	0x00000000


	//----- nvinfo : EIATTR_CBANK_PARAM_SIZE
	.align		4
.L_191:
        /*0070*/ 	.byte	0x03, 0x19
        /*0072*/ 	.short	0x0020


	//----- nvinfo : EIATTR_PARAM_CBANK
	.align		4
        /*0074*/ 	.byte	0x04, 0x0a
        /*0076*/ 	.short	(.L_193 - .L_192)
	.align		4
.L_192:
        /*0078*/ 	.word	index@(.nv.constant0._Z22concurrent_same_regionPfmS_Pm)
        /*007c*/ 	.short	0x0380
        /*007e*/ 	.short	0x0020


	//----- nvinfo : EIATTR_SW_WAR
	.align		4
.L_193:
        /*0080*/ 	.byte	0x04, 0x36
        /*0082*/ 	.short	(.L_195 - .L_194)
.L_194:
        /*0084*/ 	.word	0x00000008
.L_195:


//--------------------- .nv.info._Z19two_regions_alt_100PfmmS_ --------------------------
	.section	.nv.info._Z19two_regions_alt_100PfmmS_,"",@"SHT_CUDA_INFO"
	.sectionflags	@""
	.align	4


	//----- nvinfo : EIATTR_CUDA_API_VERSION
	.align		4
        /*0000*/ 	.byte	0x04, 0x37
        /*0002*/ 	.short	(.L_197 - .L_196)
.L_196:
        /*0004*/ 	.word	0x00000082


	//----- nvinfo : EIATTR_KPARAM_INFO
	.align		4
.L_197:
        /*0008*/ 	.byte	0x04, 0x17
        /*000a*/ 	.short	(.L_199 - .L_198)
.L_198:
        /*000c*/ 	.word	0x00000000
        /*0010*/ 	.short	0x0003
        /*0012*/ 	.short	0x0018
        /*0014*/ 	.byte	0x00, 0xf5, 0x21, 0x00


	//----- nvinfo : EIATTR_KPARAM_INFO
	.align		4
.L_199:
        /*0018*/ 	.byte	0x04, 0x17
        /*001a*/ 	.short	(.L_201 - .L_200)
.L_200:
        /*001c*/ 	.word	0x00000000
        /*0020*/ 	.short	0x0002
        /*0022*/ 	.short	0x0010
        /*0024*/ 	.byte	0x00, 0xf0, 0x21, 0x00


	//----- nvinfo : EIATTR_KPARAM_INFO
	.align		4
.L_201:
        /*0028*/ 	.byte	0x04, 0x17
        /*002a*/ 	.short	(.L_203 - .L_202)
.L_202:
        /*002c*/ 	.word	0x00000000
        /*0030*/ 	.short	0x0001
        /*0032*/ 	.short	0x0008
        /*0034*/ 	.byte	0x00, 0xf0, 0x21, 0x00


	//----- nvinfo : EIATTR_KPARAM_INFO
	.align		4
.L_203:
        /*0038*/ 	.byte	0x04, 0x17
        /*003a*/ 	.short	(.L_205 - .L_204)
.L_204:
        /*003c*/ 	.word	0x00000000
        /*0040*/ 	.short	0x0000
        /*0042*/ 	.short	0x0000
        /*0044*/ 	.byte	0x00, 0xf5, 0x21, 0x00


	//----- nvinfo : EIATTR_SPARSE_MMA_MASK
	.align		4
.L_205:
        /*0048*/ 	.byte	0x03, 0x50
        /*004a*/ 	.short	0x0000


	//----- nvinfo : EIATTR_MAXREG_COUNT
	.align		4
        /*004c*/ 	.byte	0x03, 0x1b
        /*004e*/ 	.short	0x00ff


	//----- nvinfo : EIATTR_MERCURY_ISA_VERSION
	.align		4
        /*0050*/ 	.byte	0x03, 0x5f
        /*0052*/ 	.short	0x0101


	//----- nvinfo : EIATTR_VRC_CTA_INIT_COUNT
	.align		4
        /*0054*/ 	.byte	0x02, 0x4a
	.zero		1
	.zero		1


	//----- nvinfo : EIATTR_EXIT_INSTR_OFFSETS
	.align		4
        /*0058*/ 	.byte	0x04, 0x1c
        /*005a*/ 	.short	(.L_207 - .L_206)


	//   ....[0]....
.L_206:
        /*005c*/ 	.word	0x00000d50


	//   ....[1]....
        /*0060*/ 	.word	0x00000d80


	//----- nvinfo : EIATTR_CRS_STACK_SIZE
	.align		4
.L_207:
        /*0064*/ 	.byte	0x04, 0x1e
        /*0066*/ 	.short	(.L_209 - .L_208)
.L_208:
        /*0068*/ 	.word	0x00000000


	//----- nvinfo : EIATTR_CBANK_PARAM_SIZE
	.align		4
.L_209:
        /*006c*/ 	.byte	0x03, 0x19
        /*006e*/ 	.short	0x0020


	//----- nvinfo : EIATTR_PARAM_CBANK
	.align		4
        /*0070*/ 	.byte	0x04, 0x0a
        /*0072*/ 	.short	(.L_211 - .L_210)
	.align		4
.L_210:
        /*0074*/ 	.word	index@(.nv.constant0._Z19two_regions_alt_100PfmmS_)
        /*0078*/ 	.short	0x0380
        /*007a*/ 	.short	0x0020


	//----- nvinfo : EIATTR_SW_WAR
	.align		4
.L_211:
        /*007c*/ 	.byte	0x04, 0x36
        /*007e*/ 	.short	(.L_213 - .L_212)
.L_212:
        /*0080*/ 	.word	0x00000008
.L_213:


//--------------------- .nv.info._Z18two_regions_alt_10PfmmS_ --------------------------
	.section	.nv.info._Z18two_regions_alt_10PfmmS_,"",@"SHT_CUDA_INFO"
	.sectionflags	@""
	.align	4


	//----- nvinfo : EIATTR_CUDA_API_VERSION
	.align		4
        /*0000*/ 	.byte	0x04, 0x37
        /*0002*/ 	.short	(.L_215 - .L_214)
.L_214:
        /*0004*/ 	.word	0x00000082


	//----- nvinfo : EIATTR_KPARAM_INFO
	.align		4
.L_215:
        /*0008*/ 	.byte	0x04, 0x17
        /*000a*/ 	.short	(.L_217 - .L_216)
.L_216:
        /*000c*/ 	.word	0x00000000
        /*0010*/ 	.short	0x0003
        /*0012*/ 	.short	0x0018
        /*0014*/ 	.byte	0x00, 0xf5, 0x21, 0x00


	//----- nvinfo : EIATTR_KPARAM_INFO
	.align		4
.L_217:
        /*0018*/ 	.byte	0x04, 0x17
        /*001a*/ 	.short	(.L_219 - .L_218)
.L_218:
        /*001c*/ 	.word	0x00000000
        /*0020*/ 	.short	0x0002
        /*0022*/ 	.short	0x0010
        /*0024*/ 	.byte	0x00, 0xf0, 0x21, 0x00


	//----- nvinfo : EIATTR_KPARAM_INFO
	.align		4
.L_219:
        /*0028*/ 	.byte	0x04, 0x17
        /*002a*/ 	.short	(.L_221 - .L_220)
.L_220:
        /*002c*/ 	.word	0x00000000
        /*0030*/ 	.short	0x0001
        /*0032*/ 	.short	0x0008
        /*0034*/ 	.byte	0x00, 0xf0, 0x21, 0x00


	//----- nvinfo : EIATTR_KPARAM_INFO
	.align		4
.L_221:
        /*0038*/ 	.byte	0x04, 0x17
        /*003a*/ 	.short	(.L_223 - .L_222)
.L_222:
        /*003c*/ 	.word	0x00000000
        /*0040*/ 	.short	0x0000
        /*0042*/ 	.short	0x0000
        /*0044*/ 	.byte	0x00, 0xf5, 0x21, 0x00


	//----- nvinfo : EIATTR_SPARSE_MMA_MASK
	.align		4
.L_223:
        /*0048*/ 	.byte	0x03, 0x50
        /*004a*/ 	.short	0x0000


	//----- nvinfo : EIATTR_MAXREG_COUNT
	.align		4
        /*004c*/ 	.byte	0x03, 0x1b
        /*004e*/ 	.short	0x00ff


	//----- nvinfo : EIATTR_MERCURY_ISA_VERSION
	.align		4
        /*0050*/ 	.byte	0x03, 0x5f
        /*0052*/ 	.short	0x0101


	//----- nvinfo : EIATTR_VRC_CTA_INIT_COUNT
	.align		4
        /*0054*/ 	.byte	0x02, 0x4a
	.zero		1
	.zero		1


	//----- nvinfo : EIATTR_EXIT_INSTR_OFFSETS
	.align		4
        /*0058*/ 	.byte	0x04, 0x1c
        /*005a*/ 	.short	(.L_225 - .L_224)


	//   ....[0]....
.L_224:
        /*005c*/ 	.word	0x00000cd0


	//   ....[1]....
        /*0060*/ 	.word	0x00000d00


	//----- nvinfo : EIATTR_CRS_STACK_SIZE
	.align		4
.L_225:
        /*0064*/ 	.byte	0x04, 0x1e
        /*0066*/ 	.short	(.L_227 - .L_226)
.L_226:
        /*0068*/ 	.word	0x00000000


	//----- nvinfo : EIATTR_CBANK_PARAM_SIZE
	.align		4
.L_227:
        /*006c*/ 	.byte	0x03, 0x19
        /*006e*/ 	.short	0x0020


	//----- nvinfo : EIATTR_PARAM_CBANK
	.align		4
        /*0070*/ 	.byte	0x04, 0x0a
        /*0072*/ 	.short	(.L_229 - .L_228)
	.align		4
.L_228:
        /*0074*/ 	.word	index@(.nv.constant0._Z18two_regions_alt_10PfmmS_)
        /*0078*/ 	.short	0x0380
        /*007a*/ 	.short	0x0020


	//----- nvinfo : EIATTR_SW_WAR
	.align		4
.L_229:
        /*007c*/ 	.byte	0x04, 0x36
        /*007e*/ 	.short	(.L_231 - .L_230)
.L_230:
        /*0080*/ 	.word	0x00000008
.L_231:


//--------------------- .nv.info._Z17two_regions_alt_1PfmmS_ --------------------------
	.section	.nv.info._Z17two_regions_alt_1PfmmS_,"",@"SHT_CUDA_INFO"
	.sectionflags	@""
	.align	4


	//----- nvinfo : EIATTR_CUDA_API_VERSION
	.align		4
        /*0000*/ 	.byte	0x04, 0x37
        /*0002*/ 	.short	(.L_233 - .L_232)
.L_232:
        /*0004*/ 	.word	0x00000082


	//----- nvinfo : EIATTR_KPARAM_INFO
	.align		4
.L_233:
        /*0008*/ 	.byte	0x04, 0x17
        /*000a*/ 	.short	(.L_235 - .L_234)
.L_234:
        /*000c*/ 	.word	0x00000000
        /*0010*/ 	.short	0x0003
        /*0012*/ 	.short	0x0018
        /*0014*/ 	.byte	0x00, 0xf5, 0x21, 0x00


	//----- nvinfo : EIATTR_KPARAM_INFO
	.align		4
.L_235:
        /*0018*/ 	.byte	0x04, 0x17
        /*001a*/ 	.short	(.L_237 - .L_236)
.L_236:
        /*001c*/ 	.word	0x00000000
        /*0020*/ 	.short	0x0002
        /*0022*/ 	.short	0x0010
        /*0024*/ 	.byte	0x00, 0xf0, 0x21, 0x00


	//----- nvinfo : EIATTR_KPARAM_INFO
	.align		4
.L_237:
        /*0028*/ 	.byte	0x04, 0x17
        /*002a*/ 	.short	(.L_239 - .L_238)
.L_238:
        /*002c*/ 	.word	0x00000000
        /*0030*/ 	.short	0x0001
        /*0032*/ 	.short	0x0008
        /*0034*/ 	.byte	0x00, 0xf0, 0x21, 0x00


	//----- nvinfo : EIATTR_KPARAM_INFO
	.align		4
.L_239:
        /*0038*/ 	.byte	0x04, 0x17
        /*003a*/ 	.short	(.L_241 - .L_240)
.L_240:
        /*003c*/ 	.word	0x00000000
        /*0040*/ 	.short	0x0000
        /*0042*/ 	.short	0x0000
        /*0044*/ 	.byte	0x00, 0xf5, 0x21, 0x00


	//----- nvinfo : EIATTR_SPARSE_MMA_MASK
	.align		4
.L_241:
        /*0048*/ 	.byte	0x03, 0x50
        /*004a*/ 	.short	0x0000


	//----- nvinfo : EIATTR_MAXREG_COUNT
	.align		4
        /*004c*/ 	.byte	0x03, 0x1b
        /*004e*/ 	.short	0x00ff


	//----- nvinfo : EIATTR_MERCURY_ISA_VERSION
	.align		4
        /*0050*/ 	.byte	0x03, 0x5f
        /*0052*/ 	.short	0x0101


	//----- nvinfo : EIATTR_VRC_CTA_INIT_COUNT
	.align		4
        /*0054*/ 	.byte	0x02, 0x4a
	.zero		1
	.zero		1


	//----- nvinfo : EIATTR_EXIT_INSTR_OFFSETS
	.align		4
        /*0058*/ 	.byte	0x04, 0x1c
        /*005a*/ 	.short	(.L_243 - .L_242)


	//   ....[0]....
.L_242:
        /*005c*/ 	.word	0x00000610


	//   ....[1]....
        /*0060*/ 	.word	0x00000640


	//----- nvinfo : EIATTR_CRS_STACK_SIZE
	.align		4
.L_243:
        /*0064*/ 	.byte	0x04, 0x1e
        /*0066*/ 	.short	(.L_245 - .L_244)
.L_244:
        /*0068*/ 	.word	0x00000000


	//----- nvinfo : EIATTR_CBANK_PARAM_SIZE
	.align		4
.L_245:
        /*006c*/ 	.byte	0x03, 0x19
        /*006e*/ 	.short	0x0020


	//----- nvinfo : EIATTR_PARAM_CBANK
	.align		4
        /*0070*/ 	.byte	0x04, 0x0a
        /*0072*/ 	.short	(.L_247 - .L_246)
	.align		4
.L_246:
        /*0074*/ 	.word	index@(.nv.constant0._Z17two_regions_alt_1PfmmS_)
        /*0078*/ 	.short	0x0380
        /*007a*/ 	.short	0x0020


	//----- nvinfo : EIATTR_SW_WAR
	.align		4
.L_247:
        /*007c*/ 	.byte	0x04, 0x36
        /*007e*/ 	.short	(.L_249 - .L_248)
.L_248:
        /*0080*/ 	.word	0x00000008
.L_249:


//--------------------- .nv.info._Z13single_regionPfmS_ --------------------------
	.section	.nv.info._Z13single_regionPfmS_,"",@"SHT_CUDA_INFO"
	.sectionflags	@""
	.align	4


	//----- nvinfo : EIATTR_CUDA_API_VERSION
	.align		4
        /*0000*/ 	.byte	0x04, 0x37
        /*0002*/ 	.short	(.L_251 - .L_250)
.L_250:
        /*0004*/ 	.word	0x00000082


	//----- nvinfo : EIATTR_KPARAM_INFO
	.align		4
.L_251:
        /*0008*/ 	.byte	0x04, 0x17
        /*000a*/ 	.short	(.L_253 - .L_252)
.L_252:
        /*000c*/ 	.word	0x00000000
        /*0010*/ 	.short	0x0002
        /*0012*/ 	.short	0x0010
        /*0014*/ 	.byte	0x00, 0xf5, 0x21, 0x00


	//----- nvinfo : EIATTR_KPARAM_INFO
	.align		4
.L_253:
        /*0018*/ 	.byte	0x04, 0x17
        /*001a*/ 	.short	(.L_255 - .L_254)
.L_254:
        /*001c*/ 	.word	0x00000000
        /*0020*/ 	.short	0x0001
        /*0022*/ 	.short	0x0008
        /*0024*/ 	.byte	0x00, 0xf0, 0x21, 0x00


	//----- nvinfo : EIATTR_KPARAM_INFO
	.align		4
.L_255:
        /*0028*/ 	.byte	0x04, 0x17
        /*002a*/ 	.short	(.L_257 - .L_256)
.L_256:
        /*002c*/ 	.word	0x00000000
        /*0030*/ 	.short	0x0000
        /*0032*/ 	.short	0x0000
        /*0034*/ 	.byte	0x00, 0xf5, 0x21, 0x00


	//----- nvinfo : EIATTR_SPARSE_MMA_MASK
	.align		4
.L_257:
        /*0038*/ 	.byte	0x03, 0x50
        /*003a*/ 	.short	0x0000


	//----- nvinfo : EIATTR_MAXREG_COUNT
	.align		4
        /*003c*/ 	.byte	0x03, 0x1b
        /*003e*/ 	.short	0x00ff


	//----- nvinfo : EIATTR_MERCURY_ISA_VERSION
	.align		4
        /*0040*/ 	.byte	0x03, 0x5f
        /*0042*/ 	.short	0x0101


	//----- nvinfo : EIATTR_VRC_CTA_INIT_COUNT
	.align		4
        /*0044*/ 	.byte	0x02, 0x4a
	.zero		1
	.zero		1


	//----- nvinfo : EIATTR_EXIT_INSTR_OFFSETS
	.align		4
        /*0048*/ 	.byte	0x04, 0x1c
        /*004a*/ 	.short	(.L_259 - .L_258)


	//   ....[0]....
.L_258:
        /*004c*/ 	.word	0x000009c0


	//   ....[1]....
        /*0050*/ 	.word	0x000009f0


	//----- nvinfo : EIATTR_CRS_STACK_SIZE
	.align		4
.L_259:
        /*0054*/ 	.byte	0x04, 0x1e
        /*0056*/ 	.short	(.L_261 - .L_260)
.L_260:
        /*0058*/ 	.word	0x00000000


	//----- nvinfo : EIATTR_CBANK_PARAM_SIZE
	.align		4
.L_261:
        /*005c*/ 	.byte	0x03, 0x19
        /*005e*/ 	.short	0x0018


	//----- nvinfo : EIATTR_PARAM_CBANK
	.align		4
        /*0060*/ 	.byte	0x04, 0x0a
        /*0062*/ 	.short	(.L_263 - .L_262)
	.align		4
.L_262:
        /*0064*/ 	.word	index@(.nv.constant0._Z13single_regionPfmS_)
        /*0068*/ 	.short	0x0380
        /*006a*/ 	.short	0x0018


	//----- nvinfo : EIATTR_SW_WAR
	.align		4
.L_263:
        /*006c*/ 	.byte	0x04, 0x36
        /*006e*/ 	.short	(.L_265 - .L_264)
.L_264:
        /*0070*/ 	.word	0x00000008
.L_265:


//--------------------- .nv.info._Z14footprint_testPfmS_ --------------------------
	.section	.nv.info._Z14footprint_testPfmS_,"",@"SHT_CUDA_INFO"
	.sectionflags	@""
	.align	4


	//----- nvinfo : EIATTR_CUDA_API_VERSION
	.align		4
        /*0000*/ 	.byte	0x04, 0x37
        /*0002*/ 	.short	(.L_267 - .L_266)
.L_266:
        /*0004*/ 	.word	0x00000082


	//----- nvinfo : EIATTR_KPARAM_INFO
	.align		4
.L_267:
        /*0008*/ 	.byte	0x04, 0x17
        /*000a*/ 	.short	(.L_269 - .L_268)
.L_268:
        /*000c*/ 	.word	0x00000000
        /*0010*/ 	.short	0x0002
        /*0012*/ 	.short	0x0010
        /*0014*/ 	.byte	0x00, 0xf5, 0x21, 0x00


	//----- nvinfo : EIATTR_KPARAM_INFO
	.align		4
.L_269:
        /*0018*/ 	.byte	0x04, 0x17
        /*001a*/ 	.short	(.L_271 - .L_270)
.L_270:
        /*001c*/ 	.word	0x00000000
        /*0020*/ 	.short	0x0001
        /*0022*/ 	.short	0x0008
        /*0024*/ 	.byte	0x00, 0xf0, 0x21, 0x00


	//----- nvinfo : EIATTR_KPARAM_INFO
	.align		4
.L_271:
        /*0028*/ 	.byte	0x04, 0x17
        /*002a*/ 	.short	(.L_273 - .L_272)
.L_272:
        /*002c*/ 	.word	0x00000000
        /*0030*/ 	.short	0x0000
        /*0032*/ 	.short	0x0000
        /*0034*/ 	.byte	0x00, 0xf5, 0x21, 0x00


	//----- nvinfo : EIATTR_SPARSE_MMA_MASK
	.align		4
.L_273:
        /*0038*/ 	.byte	0x03, 0x50
        /*003a*/ 	.short	0x0000


	//----- nvinfo : EIATTR_MAXREG_COUNT
	.align		4
        /*003c*/ 	.byte	0x03, 0x1b
        /*003e*/ 	.short	0x00ff


	//----- nvinfo : EIATTR_MERCURY_ISA_VERSION
	.align		4
        /*0040*/ 	.byte	0x03, 0x5f
        /*0042*/ 	.short	0x0101


	//----- nvinfo : EIATTR_VRC_CTA_INIT_COUNT
	.align		4
        /*0044*/ 	.byte	0x02, 0x4a
	.zero		1
	.zero		1


	//----- nvinfo : EIATTR_EXIT_INSTR_OFFSETS
	.align		4
        /*0048*/ 	.byte	0x04, 0x1c
        /*004a*/ 	.short	(.L_275 - .L_274)


	//   ....[0]....
.L_274:
        /*004c*/ 	.word	0x000009c0


	//   ....[1]....
        /*0050*/ 	.word	0x000009f0


	//----- nvinfo : EIATTR_CRS_STACK_SIZE
	.align		4
.L_275:
        /*0054*/ 	.byte	0x04, 0x1e
        /*0056*/ 	.short	(.L_277 - .L_276)
.L_276:
        /*0058*/ 	.word	0x00000000


	//----- nvinfo : EIATTR_CBANK_PARAM_SIZE
	.align		4
.L_277:
        /*005c*/ 	.byte	0x03, 0x19
        /*005e*/ 	.short	0x0018


	//----- nvinfo : EIATTR_PARAM_CBANK
	.align		4
        /*0060*/ 	.byte	0x04, 0x0a
        /*0062*/ 	.short	(.L_279 - .L_278)
	.align		4
.L_278:
        /*0064*/ 	.word	index@(.nv.constant0._Z14footprint_testPfmS_)
        /*0068*/ 	.short	0x0380
        /*006a*/ 	.short	0x0018


	//----- nvinfo : EIATTR_SW_WAR
	.align		4
.L_279:
        /*006c*/ 	.byte	0x04, 0x36
        /*006e*/ 	.short	(.L_281 - .L_280)
.L_280:
        /*0070*/ 	.word	0x00000008
.L_281:


//--------------------- .nv.callgraph             --------------------------
	.section	.nv.callgraph,"",@"SHT_CUDA_CALLGRAPH"
	.align	4
	.sectionentsize	8
	.align		4
        /*0000*/ 	.word	0x00000000
	.align		4
        /*0004*/ 	.word	0xffffffff
	.align		4
        /*0008*/ 	.word	0x00000000
	.align		4
        /*000c*/ 	.word	0xfffffffe
	.align		4
        /*0010*/ 	.word	0x00000000
	.align		4
        /*0014*/ 	.word	0xfffffffd
	.align		4
        /*0018*/ 	.word	0x00000000
	.align		4
        /*001c*/ 	.word	0xfffffffc


//--------------------- .text._Z13random_accessPfmjS_ --------------------------
	.section	.text._Z13random_accessPfmjS_,"ax",@progbits
	.align	128
        .global         _Z13random_accessPfmjS_
        .type           _Z13random_accessPfmjS_,@function
        .size           _Z13random_accessPfmjS_,(.L_x_142 - _Z13random_accessPfmjS_)
        .other          _Z13random_accessPfmjS_,@"STO_CUDA_ENTRY STV_DEFAULT"
_Z13random_accessPfmjS_:
.text._Z13random_accessPfmjS_:
[----:B------:R-:W-:Y:S01]  /*0000*/  LDC R1, c[0x0][0x37c] ;  /* 0x0000df00ff017b82 */ /* 0x000fe20000000800 */
[----:B------:R-:W0:Y:S07]  /*0010*/  S2R R3, SR_TID.X ;  /* 0x0000000000037919 */ /* 0x000e2e0000002100 */
[----:B------:R-:W0:Y:S01]  /*0020*/  S2UR UR4, SR_CTAID.X ;  /* 0x00000000000479c3 */ /* 0x000e220000002500 */
[----:B------:R-:W1:Y:S01]  /*0030*/  LDCU UR5, c[0x0][0x390] ;  /* 0x00007200ff0577ac */ /* 0x000e620008000800 */
[----:B------:R-:W-:Y:S01]  /*0040*/  IMAD.MOV.U32 R4, RZ, RZ, RZ ;  /* 0x000000ffff047224 */ /* 0x000fe200078e00ff */
[----:B------:R-:W2:Y:S05]  /*0050*/  LDCU.64 UR8, c[0x0][0x358] ;  /* 0x00006b00ff0877ac */ /* 0x000eaa0008000a00 */
[----:B------:R-:W0:Y:S01]  /*0060*/  LDC R0, c[0x0][0x360] ;  /* 0x0000d800ff007b82 */ /* 0x000e220000000800 */
[----:B------:R-:W3:Y:S01]  /*0070*/  LDCU UR10, c[0x0][0x38c] ;  /* 0x00007180ff0a77ac */ /* 0x000ee20008000800 */
[----:B------:R-:W4:Y:S01]  /*0080*/  LDCU UR11, c[0x0][0x388] ;  /* 0x00007100ff0b77ac */ /* 0x000f220008000800 */
[----:B------:R-:W0:Y:S02]  /*0090*/  LDCU.64 UR12, c[0x0][0x380] ;  /* 0x00007000ff0c77ac */ /* 0x000e240008000a00 */
[----:B0-----:R-:W-:Y:S01]  /*00a0*/  IMAD R0, R0, UR4, R3 ;  /* 0x0000000400007c24 */ /* 0x001fe2000f8e0203 */
[----:B------:R-:W-:-:S03]  /*00b0*/  UMOV UR4, URZ ;  /* 0x000000ff00047c82 */ /* 0x000fc60008000000 */
[----:B-1234-:R-:W-:-:S07]  /*00c0*/  VIADD R7, R0, UR5 ;  /* 0x0000000500077c36 */ /* 0x01efce0008000000 */
.L_x_8:
[----:B------:R-:W-:Y:S01]  /*00d0*/  HFMA2 R2, -RZ, RZ, 2.88671875, 25.703125 ;  /* 0x41c64e6dff027431 */ /* 0x000fe200000001ff */
[----:B------:R-:W-:Y:S02]  /*00e0*/  UISETP.NE.AND.EX UP1, UPT, UR10, URZ, UPT, !UPT ;  /* 0x000000ff0a00728c */ /* 0x000fe4000bf253f0 */
[----:B------:R-:W-:Y:S01]  /*00f0*/  UIADD3 UR4, UPT, UPT, UR4, 0x4, URZ ;  /* 0x0000000404047890 */ /* 0x000fe2000fffe0ff */
[----:B0-----:R-:W0:Y:S03]  /*0100*/  LDCU.64 UR6, c[0x0][0x388] ;  /* 0x00007100ff0677ac */ /* 0x001e260008000a00 */
[----:B------:R-:W-:Y:S01]  /*0110*/  UISETP.NE.AND UP0, UPT, UR4, 0x1f4, UPT ;  /* 0x000001f40400788c */ /* 0x000fe2000bf05270 */
[----:B------:R-:W-:Y:S01]  /*0120*/  IMAD R7, R7, R2, 0x3039 ;  /* 0x0000303907077424 */ /* 0x000fe200078e0202 */
[----:B------:R-:W-:-:S04]  /*0130*/  UMOV UR5, URZ ;  /* 0x000000ff00057c82 */ /* 0x000fc80008000000 */
[----:B------:R-:W-:Y:S01]  /*0140*/  SHF.R.U32.HI R6, RZ, 0x10, R7 ;  /* 0x00000010ff067819 */ /* 0x000fe20000011607 */
[----:B------:R-:W-:Y:S06]  /*0150*/  BRA.U UP1, `(.L_x_0) ;  /* 0x0000000101507547 */ /* 0x000fec000b800000 */
[----:B------:R-:W1:Y:S01]  /*0160*/  I2F.U32.RP R5, UR11 ;  /* 0x0000000b00057d06 */ /* 0x000e620008209000 */
[----:B------:R-:W-:-:S07]  /*0170*/  ISETP.NE.U32.AND P1, PT, RZ, UR11, PT ;  /* 0x0000000bff007c0c */ /* 0x000fce000bf25070 */
[----:B-1----:R-:W1:Y:S02]  /*0180*/  MUFU.RCP R5, R5 ;  /* 0x0000000500057308 */ /* 0x002e640000001000 */
[----:B-1----:R-:W-:-:S06]  /*0190*/  VIADD R2, R5, 0xffffffe ;  /* 0x0ffffffe05027836 */ /* 0x002fcc0000000000 */
[----:B------:R1:W2:Y:S02]  /*01a0*/  F2I.FTZ.U32.TRUNC.NTZ R3, R2 ;  /* 0x0000000200037305 */ /* 0x0002a4000021f000 */
[----:B-1----:R-:W-:Y:S01]  /*01b0*/  MOV R2, RZ ;  /* 0x000000ff00027202 */ /* 0x002fe20000000f00 */
[----:B--2---:R-:W-:-:S04]  /*01c0*/  IMAD.MOV R9, RZ, RZ, -R3 ;  /* 0x000000ffff097224 */ /* 0x004fc800078e0a03 */
[----:B------:R-:W-:-:S04]  /*01d0*/  IMAD R9, R9, UR11, RZ ;  /* 0x0000000b09097c24 */ /* 0x000fc8000f8e02ff */
[----:B------:R-:W-:-:S06]  /*01e0*/  IMAD.HI.U32 R3, R3, R9, R2 ;  /* 0x0000000903037227 */ /* 0x000fcc00078e0002 */
[----:B------:R-:W-:-:S04]  /*01f0*/  IMAD.HI.U32 R3, R3, R6, RZ ;  /* 0x0000000603037227 */ /* 0x000fc800078e00ff */
[----:B------:R-:W-:-:S04]  /*0200*/  IMAD.MOV R3, RZ, RZ, -R3 ;  /* 0x000000ffff037224 */ /* 0x000fc800078e0a03 */
[----:B------:R-:W-:Y:S02]  /*0210*/  IMAD R6, R3, UR11, R6 ;  /* 0x0000000b03067c24 */ /* 0x000fe4000f8e0206 */
[----:B------:R-:W-:-:S03]  /*0220*/  IMAD.MOV.U32 R3, RZ, RZ, RZ ;  /* 0x000000ffff037224 */ /* 0x000fc600078e00ff */
[----:B------:R-:W-:-:S13]  /*0230*/  ISETP.GE.U32.AND P0, PT, R6, UR11, PT ;  /* 0x0000000b06007c0c */ /* 0x000fda000bf06070 */
[----:B------:R-:W-:-:S05]  /*0240*/  @P0 VIADD R6, R6, -UR11 ;  /* 0x8000000b06060c36 */ /* 0x000fca0008000000 */
[----:B------:R-:W-:-:S13]  /*0250*/  ISETP.GE.U32.AND P0, PT, R6, UR11, PT ;  /* 0x0000000b06007c0c */ /* 0x000fda000bf06070 */
[----:B------:R-:W-:Y:S02]  /*0260*/  @P0 IADD3 R6, PT, PT, R6, -UR11, RZ ;  /* 0x8000000b06060c10 */ /* 0x000fe4000fffe0ff */
[----:B------:R-:W-:-:S05]  /*0270*/  @!P1 LOP3.LUT R6, RZ, UR11, RZ, 0x33, !PT ;  /* 0x0000000bff069c12 */ /* 0x000fca000f8e33ff */
[----:B------:R-:W-:Y:S01]  /*0280*/  IMAD.MOV.U32 R2, RZ, RZ, R6 ;  /* 0x000000ffff027224 */ /* 0x000fe200078e0006 */
[----:B------:R-:W-:Y:S06]  /*0290*/  BRA `(.L_x_1) ;  /* 0x0000000000147947 */ /* 0x000fec0003800000 */
.L_x_0:
[----:B------:R-:W-:Y:S02]  /*02a0*/  MOV R5, R6 ;  /* 0x0000000600057202 */ /* 0x000fe40000000f00 */
[----:B------:R-:W-:-:S07]  /*02b0*/  MOV R6, 0x2d0 ;  /* 0x000002d000067802 */ /* 0x000fce0000000f00 */
[----:B0-----:R-:W-:Y:S05]  /*02c0*/  CALL.REL.NOINC `($__internal_0_$__cuda_sm20_rem_u64) ;  /* 0x0000000400b07944 */ /* 0x001fea0003c00000 */
[----:B------:R-:W-:Y:S02]  /*02d0*/  IMAD.MOV.U32 R2, RZ, RZ, R5 ;  /* 0x000000ffff027224 */ /* 0x000fe400078e0005 */
[----:B------:R-:W-:-:S07]  /*02e0*/  IMAD.MOV.U32 R3, RZ, RZ, R8 ;  /* 0x000000ffff037224 */ /* 0x000fce00078e0008 */
.L_x_1:
[----:B------:R-:W-:-:S04]  /*02f0*/  LEA R8, P0, R2, UR12, 0x2 ;  /* 0x0000000c02087c11 */ /* 0x000fc8000f8010ff */
[----:B------:R-:W-:-:S06]  /*0300*/  LEA.HI.X R9, R2, UR13, R3, 0x2, P0 ;  /* 0x0000000d02097c11 */ /* 0x000fcc00080f1403 */
[----:B------:R-:W2:Y:S01]  /*0310*/  LDG.E.STRONG.GPU R9, desc[UR8][R8.64] ;  /* 0x0000000808097981 */ /* 0x000ea2000c1ef900 */
[----:B------:R-:W-:Y:S01]  /*0320*/  HFMA2 R2, -RZ, RZ, 2.88671875, 25.703125 ;  /* 0x41c64e6dff027431 */ /* 0x000fe200000001ff */
[----:B------:R-:W-:-:S04]  /*0330*/  UISETP.NE.AND.EX UP1, UPT, UR10, URZ, UPT, !UPT ;  /* 0x000000ff0a00728c */ /* 0x000fc8000bf253f0 */
[----:B------:R-:W-:-:S05]  /*0340*/  IMAD R7, R7, R2, 0x3039 ;  /* 0x0000303907077424 */ /* 0x000fca00078e0202 */
[----:B------:R-:W-:Y:S01]  /*0350*/  SHF.R.U32.HI R5, RZ, 0x10, R7 ;  /* 0x00000010ff057819 */ /* 0x000fe20000011607 */
[----:B--2---:R-:W-:Y:S01]  /*0360*/  FADD R4, R9, R4 ;  /* 0x0000000409047221 */ /* 0x004fe20000000000 */
[----:B------:R-:W-:Y:S06]  /*0370*/  BRA.U UP1, `(.L_x_2) ;  /* 0x00000001014c7547 */ /* 0x000fec000b800000 */
[----:B------:R-:W1:Y:S01]  /*0380*/  I2F.U32.RP R6, UR11 ;  /* 0x0000000b00067d06 */ /* 0x000e620008209000 */
[----:B------:R-:W-:Y:S02]  /*0390*/  MOV R2, RZ ;  /* 0x000000ff00027202 */ /* 0x000fe40000000f00 */
[----:B------:R-:W-:-:S05]  /*03a0*/  ISETP.NE.U32.AND P1, PT, RZ, UR11, PT ;  /* 0x0000000bff007c0c */ /* 0x000fca000bf25070 */
[----:B-1----:R-:W1:Y:S02]  /*03b0*/  MUFU.RCP R6, R6 ;  /* 0x0000000600067308 */ /* 0x002e640000001000 */
[----:B-1----:R-:W-:-:S06]  /*03c0*/  VIADD R3, R6, 0xffffffe ;  /* 0x0ffffffe06037836 */ /* 0x002fcc0000000000 */
[----:B------:R-:W1:Y:S02]  /*03d0*/  F2I.FTZ.U32.TRUNC.NTZ R3, R3 ;  /* 0x0000000300037305 */ /* 0x000e64000021f000 */
[----:B-1----:R-:W-:-:S04]  /*03e0*/  IMAD.MOV R9, RZ, RZ, -R3 ;  /* 0x000000ffff097224 */ /* 0x002fc800078e0a03 */
[----:B------:R-:W-:-:S04]  /*03f0*/  IMAD R9, R9, UR11, RZ ;  /* 0x0000000b09097c24 */ /* 0x000fc8000f8e02ff */
[----:B------:R-:W-:-:S04]  /*0400*/  IMAD.HI.U32 R2, R3, R9, R2 ;  /* 0x0000000903027227 */ /* 0x000fc800078e0002 */
[----:B------:R-:W-:Y:S02]  /*0410*/  IMAD.MOV.U32 R3, RZ, RZ, RZ ;  /* 0x000000ffff037224 */ /* 0x000fe400078e00ff */
[----:B------:R-:W-:-:S04]  /*0420*/  IMAD.HI.U32 R2, R2, R5, RZ ;  /* 0x0000000502027227 */ /* 0x000fc800078e00ff */
[----:B------:R-:W-:-:S04]  /*0430*/  IMAD.MOV R2, RZ, RZ, -R2 ;  /* 0x000000ffff027224 */ /* 0x000fc800078e0a02 */
[----:B------:R-:W-:-:S05]  /*0440*/  IMAD R2, R2, UR11, R5 ;  /* 0x0000000b02027c24 */ /* 0x000fca000f8e0205 */
[----:B------:R-:W-:-:S13]  /*0450*/  ISETP.GE.U32.AND P0, PT, R2, UR11, PT ;  /* 0x0000000b02007c0c */ /* 0x000fda000bf06070 */
[----:B------:R-:W-:-:S05]  /*0460*/  @P0 VIADD R2, R2, -UR11 ;  /* 0x8000000b02020c36 */ /* 0x000fca0008000000 */
[----:B------:R-:W-:-:S13]  /*0470*/  ISETP.GE.U32.AND P0, PT, R2, UR11, PT ;  /* 0x0000000b02007c0c */ /* 0x000fda000bf06070 */
[----:B------:R-:W-:Y:S02]  /*0480*/  @P0 IADD3 R2, PT, PT, R2, -UR11, RZ ;  /* 0x8000000b02020c10 */ /* 0x000fe4000fffe0ff */
[----:B------:R-:W-:Y:S01]  /*0490*/  @!P1 LOP3.LUT R2, RZ, UR11, RZ, 0x33, !PT ;  /* 0x0000000bff029c12 */ /* 0x000fe2000f8e33ff */
[----:B------:R-:W-:Y:S06]  /*04a0*/  BRA `(.L_x_3) ;  /* 0x0000000000107947 */ /* 0x000fec0003800000 */
.L_x_2:
[----:B------:R-:W-:-:S07]  /*04b0*/  MOV R6, 0x4d0 ;  /* 0x000004d000067802 */ /* 0x000fce0000000f00 */
[----:B0-----:R-:W-:Y:S05]  /*04c0*/  CALL.REL.NOINC `($__internal_0_$__cuda_sm20_rem_u64) ;  /* 0x0000000400307944 */ /* 0x001fea0003c00000 */
[----:B------:R-:W-:Y:S01]  /*04d0*/  MOV R2, R5 ;  /* 0x0000000500027202 */ /* 0x000fe20000000f00 */
[----:B------:R-:W-:-:S07]  /*04e0*/  IMAD.MOV.U32 R3, RZ, RZ, R8 ;  /* 0x000000ffff037224 */ /* 0x000fce00078e0008 */
.L_x_3:
        /* <DEDUP_REMOVED lines=10> */
[----:B------:R-:W-:Y:S01]  /*0590*/  IMAD.MOV.U32 R2, RZ, RZ, RZ ;  /* 0x000000ffff027224 */ /* 0x000fe200078e00ff */
[----:B------:R-:W-:-:S06]  /*05a0*/  ISETP.NE.U32.AND P1, PT, RZ, UR11, PT ;  /* 0x0000000bff007c0c */ /* 0x000fcc000bf25070 */
[----:B-1----:R-:W1:Y:S02]  /*05b0*/  MUFU.RCP R6, R6 ;  /* 0x0000000600067308 */ /* 0x002e640000001000 */
[----:B-1----:R-:W-:-:S06]  /*05c0*/  VIADD R3, R6, 0xffffffe ;  /* 0x0ffffffe06037836 */ /* 0x002fcc0000000000 */
[----:B------:R-:W1:Y:S02]  /*05d0*/  F2I.FTZ.U32.TRUNC.NTZ R3, R3 ;  /* 0x0000000300037305 */ /* 0x000e64000021f000 */
[----:B-1----:R-:W-:-:S05]  /*05e0*/  IADD3 R9, PT, PT, RZ, -R3, RZ ;  /* 0x80000003ff097210 */ /* 0x002fca0007ffe0ff */
[----:B------:R-:W-:-:S04]  /*05f0*/  IMAD R9, R9, UR11, RZ ;  /* 0x0000000b09097c24 */ /* 0x000fc8000f8e02ff */
[----:B------:R-:W-:-:S04]  /*0600*/  IMAD.HI.U32 R2, R3, R9, R2 ;  /* 0x0000000903027227 */ /* 0x000fc800078e0002 */
[----:B------:R-:W-:Y:S02]  /*0610*/  IMAD.MOV.U32 R3, RZ, RZ, RZ ;  /* 0x000000ffff037224 */ /* 0x000fe400078e00ff */
[----:B------:R-:W-:-:S05]  /*0620*/  IMAD.HI.U32 R2, R2, R5, RZ ;  /* 0x0000000502027227 */ /* 0x000fca00078e00ff */
[----:B------:R-:W-:-:S05]  /*0630*/  IADD3 R2, PT, PT, -R2, RZ, RZ ;  /* 0x000000ff02027210 */ /* 0x000fca0007ffe1ff */
[----:B------:R-:W-:-:S05]  /*0640*/  IMAD R2, R2, UR11, R5 ;  /* 0x0000000b02027c24 */ /* 0x000fca000f8e0205 */
[----:B------:R-:W-:-:S13]  /*0650*/  ISETP.GE.U32.AND P0, PT, R2, UR11, PT ;  /* 0x0000000b02007c0c */ /* 0x000fda000bf06070 */
[----:B------:R-:W-:-:S05]  /*0660*/  @P0 VIADD R2, R2, -UR11 ;  /* 0x8000000b02020c36 */ /* 0x000fca0008000000 */
[----:B------:R-:W-:-:S13]  /*0670*/  ISETP.GE.U32.AND P0, PT, R2, UR11, PT ;  /* 0x0000000b02007c0c */ /* 0x000fda000bf06070 */
[----:B------:R-:W-:Y:S02]  /*0680*/  @P0 IADD3 R2, PT, PT, R2, -UR11, RZ ;  /* 0x8000000b02020c10 */ /* 0x000fe4000fffe0ff */
[----:B------:R-:W-:Y:S01]  /*0690*/  @!P1 LOP3.LUT R2, RZ, UR11, RZ, 0x33, !PT ;  /* 0x0000000bff029c12 */ /* 0x000fe2000f8e33ff */
[----:B------:R-:W-:Y:S06]  /*06a0*/  BRA `(.L_x_5) ;  /* 0x0000000000107947 */ /* 0x000fec0003800000 */
.L_x_4:
[----:B------:R-:W-:-:S07]  /*06b0*/  MOV R6, 0x6d0 ;  /* 0x000006d000067802 */ /* 0x000fce0000000f00 */
[----:B0-----:R-:W-:Y:S05]  /*06c0*/  CALL.REL.NOINC `($__internal_0_$__cuda_sm20_rem_u64) ;  /* 0x0000000000b07944 */ /* 0x001fea0003c00000 */
[----:B------:R-:W-:Y:S01]  /*06d0*/  MOV R2, R5 ;  /* 0x0000000500027202 */ /* 0x000fe20000000f00 */
[----:B------:R-:W-:-:S07]  /*06e0*/  IMAD.MOV.U32 R3, RZ, RZ, R8 ;  /* 0x000000ffff037224 */ /* 0x000fce00078e0008 */
.L_x_5:
        /* <DEDUP_REMOVED lines=28> */
.L_x_6:
[----:B------:R-:W-:-:S07]  /*08b0*/  MOV R6, 0x8d0 ;  /* 0x000008d000067802 */ /* 0x000fce0000000f00 */
[----:B0-----:R-:W-:Y:S05]  /*08c0*/  CALL.REL.NOINC `($__internal_0_$__cuda_sm20_rem_u64) ;  /* 0x0000000000307944 */ /* 0x001fea0003c00000 */
[----:B------:R-:W-:Y:S01]  /*08d0*/  MOV R2, R5 ;  /* 0x0000000500027202 */ /* 0x000fe20000000f00 */
[----:B------:R-:W-:-:S07]  /*08e0*/  IMAD.MOV.U32 R3, RZ, RZ, R8 ;  /* 0x000000ffff037224 */ /* 0x000fce00078e0008 */
.L_x_7:
[----:B------:R-:W-:-:S04]  /*08f0*/  LEA R8, P0, R2, UR12, 0x2 ;  /* 0x0000000c02087c11 */ /* 0x000fc8000f8010ff */
[----:B------:R-:W-:-:S06]  /*0900*/  LEA.HI.X R9, R2, UR13, R3, 0x2, P0 ;  /* 0x0000000d02097c11 */ /* 0x000fcc00080f1403 */
[----:B------:R-:W2:Y:S02]  /*0910*/  LDG.E.STRONG.GPU R9, desc[UR8][R8.64] ;  /* 0x0000000808097981 */ /* 0x000ea4000c1ef900 */
[----:B--2---:R-:W-:Y:S01]  /*0920*/  FADD R4, R4, R9 ;  /* 0x0000000904047221 */ /* 0x004fe20000000000 */
[----:B------:R-:W-:Y:S06]  /*0930*/  BRA.U UP0, `(.L_x_8) ;  /* 0xfffffff500e47547 */ /* 0x000fec000b83ffff */
[----:B------:R-:W-:-:S13]  /*0940*/  ISETP.NE.AND P0, PT, R0, RZ, PT ;  /* 0x000000ff0000720c */ /* 0x000fda0003f05270 */
[----:B0-----:R-:W-:Y:S05]  /*0950*/  @P0 EXIT ;  /* 0x000000000000094d */ /* 0x001fea0003800000 */
[----:B------:R-:W0:Y:S02]  /*0960*/  LDC.64 R2, c[0x0][0x398] ;  /* 0x0000e600ff027b82 */ /* 0x000e240000000a00 */
[----:B0-----:R-:W-:Y:S01]  /*0970*/  STG.E desc[UR8][R2.64], R4 ;  /* 0x0000000402007986 */ /* 0x001fe2000c101908 */
[----:B------:R-:W-:Y:S05]  /*0980*/  EXIT ;  /* 0x000000000000794d */ /* 0x000fea0003800000 */
        .weak           $__internal_0_$__cuda_sm20_rem_u64
        .type           $__internal_0_$__cuda_sm20_rem_u64,@function
        .size           $__internal_0_$__cuda_sm20_rem_u64,(.L_x_142 - $__internal_0_$__cuda_sm20_rem_u64)
$__internal_0_$__cuda_sm20_rem_u64:
[----:B------:R-:W0:Y:S08]  /*0990*/  I2F.U64.RP R10, UR6 ;  /* 0x00000006000a7d12 */ /* 0x000e300008309000 */
[----:B0-----:R-:W0:Y:S02]  /*09a0*/  MUFU.RCP R10, R10 ;  /* 0x0000000a000a7308 */ /* 0x001e240000001000 */
[----:B0-----:R-:W-:-:S06]  /*09b0*/  IADD3 R2, PT, PT, R10, 0x1ffffffe, RZ ;  /* 0x1ffffffe0a027810 */ /* 0x001fcc0007ffe0ff */
[----:B------:R-:W0:Y:S02]  /*09c0*/  F2I.U64.TRUNC R2, R2 ;  /* 0x0000000200027311 */ /* 0x000e24000020d800 */
[----:B0-----:R-:W-:-:S04]  /*09d0*/  IMAD.WIDE.U32 R8, R2, UR6, RZ ;  /* 0x0000000602087c25 */ /* 0x001fc8000f8e00ff */
[----:B------:R-:W-:Y:S01]  /*09e0*/  IMAD R9, R2, UR7, R9 ;  /* 0x0000000702097c24 */ /* 0x000fe2000f8e0209 */
[----:B------:R-:W-:-:S03]  /*09f0*/  IADD3 R11, P0, PT, RZ, -R8, RZ ;  /* 0x80000008ff0b7210 */ /* 0x000fc60007f1e0ff */
[----:B------:R-:W-:Y:S02]  /*0a00*/  IMAD R9, R3, UR6, R9 ;  /* 0x0000000603097c24 */ /* 0x000fe4000f8e0209 */
[----:B------:R-:W-:-:S04]  /*0a10*/  IMAD.HI.U32 R8, R2, R11, RZ ;  /* 0x0000000b02087227 */ /* 0x000fc800078e00ff */
[----:B------:R-:W-:Y:S01]  /*0a20*/  IMAD.X R13, RZ, RZ, ~R9, P0 ;  /* 0x000000ffff0d7224 */ /* 0x000fe200000e0e09 */
[----:B------:R-:W-:-:S03]  /*0a30*/  MOV R9, R2 ;  /* 0x0000000200097202 */ /* 0x000fc60000000f00 */
[-C--:B------:R-:W-:Y:S02]  /*0a40*/  IMAD R15, R3, R13.reuse, RZ ;  /* 0x0000000d030f7224 */ /* 0x080fe400078e02ff */
[----:B------:R-:W-:-:S04]  /*0a50*/  IMAD.WIDE.U32 R8, P0, R2, R13, R8 ;  /* 0x0000000d02087225 */ /* 0x000fc80007800008 */
[----:B------:R-:W-:-:S04]  /*0a60*/  IMAD.HI.U32 R13, R3, R13, RZ ;  /* 0x0000000d030d7227 */ /* 0x000fc800078e00ff */
[----:B------:R-:W-:-:S05]  /*0a70*/  IMAD.HI.U32 R8, P1, R3, R11, R8 ;  /* 0x0000000b03087227 */ /* 0x000fca0007820008 */
[----:B------:R-:W-:Y:S01]  /*0a80*/  IADD3 R9, P2, PT, R15, R8, RZ ;  /* 0x000000080f097210 */ /* 0x000fe20007f5e0ff */
[----:B------:R-:W-:-:S04]  /*0a90*/  IMAD.X R8, R13, 0x1, R3, P0 ;  /* 0x000000010d087824 */ /* 0x000fc800000e0603 */
[----:B------:R-:W-:Y:S01]  /*0aa0*/  IMAD.WIDE.U32 R2, R9, UR6, RZ ;  /* 0x0000000609027c25 */ /* 0x000fe2000f8e00ff */
[----:B------:R-:W-:-:S03]  /*0ab0*/  IADD3.X R11, PT, PT, RZ, RZ, R8, P2, P1 ;  /* 0x000000ffff0b7210 */ /* 0x000fc600017e2408 */
[----:B------:R-:W-:Y:S01]  /*0ac0*/  IMAD R8, R9, UR7, R3 ;  /* 0x0000000709087c24 */ /* 0x000fe2000f8e0203 */
[----:B------:R-:W-:-:S03]  /*0ad0*/  IADD3 R3, P0, PT, RZ, -R2, RZ ;  /* 0x80000002ff037210 */ /* 0x000fc60007f1e0ff */
[----:B------:R-:W-:Y:S02]  /*0ae0*/  IMAD R2, R11, UR6, R8 ;  /* 0x000000060b027c24 */ /* 0x000fe4000f8e0208 */
[----:B------:R-:W-:-:S03]  /*0af0*/  IMAD.HI.U32 R8, R9, R3, RZ ;  /* 0x0000000309087227 */ /* 0x000fc600078e00ff */
[----:B------:R-:W-:-:S05]  /*0b00*/  IADD3.X R2, PT, PT, RZ, ~R2, RZ, P0, !PT ;  /* 0x80000002ff027210 */ /* 0x000fca00007fe4ff */
[----:B------:R-:W-:-:S04]  /*0b10*/  IMAD.WIDE.U32 R8, P0, R9, R2, R8 ;  /* 0x0000000209087225 */ /* 0x000fc80007800008 */
[C---:B------:R-:W-:Y:S02]  /*0b20*/  IMAD R13, R11.reuse, R2, RZ ;  /* 0x000000020b0d7224 */ /* 0x040fe400078e02ff */
[----:B------:R-:W-:-:S04]  /*0b30*/  IMAD.HI.U32 R8, P1, R11, R3, R8 ;  /* 0x000000030b087227 */ /* 0x000fc80007820008 */
[----:B------:R-:W-:Y:S02]  /*0b40*/  HFMA2 R3, -RZ, RZ, 0, 0 ;  /* 0x00000000ff037431 */ /* 0x000fe400000001ff */
[----:B------:R-:W-:Y:S01]  /*0b50*/  IMAD.HI.U32 R2, R11, R2, RZ ;  /* 0x000000020b027227 */ /* 0x000fe200078e00ff */
[----:B------:R-:W-:-:S03]  /*0b60*/  IADD3 R8, P2, PT, R13, R8, RZ ;  /* 0x000000080d087210 */ /* 0x000fc60007f5e0ff */
[----:B------:R-:W-:Y:S02]  /*0b70*/  IMAD.X R11, R2, 0x1, R11, P0 ;  /* 0x00000001020b7824 */ /* 0x000fe400000e060b */
[----:B------:R-:W-:-:S03]  /*0b80*/  IMAD.HI.U32 R2, R8, R5, RZ ;  /* 0x0000000508027227 */ /* 0x000fc600078e00ff */
[----:B------:R-:W-:Y:S01]  /*0b90*/  IADD3.X R11, PT, PT, RZ, RZ, R11, P2, P1 ;  /* 0x000000ffff0b7210 */ /* 0x000fe200017e240b */
[----:B------:R-:W-:-:S04]  /*0ba0*/  IMAD.WIDE.U32 R2, R8, UR5, R2 ;  /* 0x0000000508027c25 */ /* 0x000fc8000f8e0002 */
[C---:B------:R-:W-:Y:S02]  /*0bb0*/  IMAD R9, R11.reuse, UR5, RZ ;  /* 0x000000050b097c24 */ /* 0x040fe4000f8e02ff */
[----:B------:R-:W-:-:S04]  /*0bc0*/  IMAD.HI.U32 R2, P0, R11, R5, R2 ;  /* 0x000000050b027227 */ /* 0x000fc80007800002 */
[----:B------:R-:W-:Y:S01]  /*0bd0*/  IMAD.HI.U32 R8, R11, UR5, RZ ;  /* 0x000000050b087c27 */ /* 0x000fe2000f8e00ff */
[----:B------:R-:W-:-:S03]  /*0be0*/  IADD3 R9, P1, PT, R9, R2, RZ ;  /* 0x0000000209097210 */ /* 0x000fc60007f3e0ff */
[----:B------:R-:W-:Y:S02]  /*0bf0*/  IMAD.X R8, RZ, RZ, R8, P0 ;  /* 0x000000ffff087224 */ /* 0x000fe400000e0608 */
[----:B------:R-:W-:-:S03]  /*0c00*/  IMAD.WIDE.U32 R2, R9, UR6, RZ ;  /* 0x0000000609027c25 */ /* 0x000fc6000f8e00ff */
[----:B------:R-:W-:Y:S01]  /*0c10*/  IADD3.X R8, PT, PT, RZ, R8, RZ, P1, !PT ;  /* 0x00000008ff087210 */ /* 0x000fe20000ffe4ff */
[----:B------:R-:W-:Y:S01]  /*0c20*/  IMAD R9, R9, UR7, R3 ;  /* 0x0000000709097c24 */ /* 0x000fe2000f8e0203 */
[----:B------:R-:W-:-:S03]  /*0c30*/  IADD3 R5, P1, PT, -R2, R5, RZ ;  /* 0x0000000502057210 */ /* 0x000fc60007f3e1ff */
[----:B------:R-:W-:Y:S01]  /*0c40*/  IMAD R8, R8, UR6, R9 ;  /* 0x0000000608087c24 */ /* 0x000fe2000f8e0209 */
[----:B------:R-:W-:-:S04]  /*0c50*/  ISETP.GE.U32.AND P0, PT, R5, UR6, PT ;  /* 0x0000000605007c0c */ /* 0x000fc8000bf06070 */
[----:B------:R-:W-:Y:S02]  /*0c60*/  IADD3.X R8, PT, PT, ~R8, UR5, RZ, P1, !PT ;  /* 0x0000000508087c10 */ /* 0x000fe40008ffe5ff */
[----:B------:R-:W-:Y:S02]  /*0c70*/  IADD3 R2, P1, PT, R5, -UR6, RZ ;  /* 0x8000000605027c10 */ /* 0x000fe4000ff3e0ff */
[C---:B------:R-:W-:Y:S02]  /*0c80*/  ISETP.GE.U32.AND.EX P0, PT, R8.reuse, UR7, PT, P0 ;  /* 0x0000000708007c0c */ /* 0x040fe4000bf06100 */
[----:B------:R-:W-:Y:S02]  /*0c90*/  IADD3.X R3, PT, PT, R8, ~UR7, RZ, P1, !PT ;  /* 0x8000000708037c10 */ /* 0x000fe40008ffe4ff */
[----:B------:R-:W-:Y:S02]  /*0ca0*/  SEL R2, R2, R5, P0 ;  /* 0x0000000502027207 */ /* 0x000fe40000000000 */
[----:B------:R-:W-:-:S02]  /*0cb0*/  SEL R3, R3, R8, P0 ;  /* 0x0000000803037207 */ /* 0x000fc40000000000 */
[C---:B------:R-:W-:Y:S02]  /*0cc0*/  ISETP.GE.U32.AND P0, PT, R2.reuse, UR6, PT ;  /* 0x0000000602007c0c */ /* 0x040fe4000bf06070 */
[----:B------:R-:W-:Y:S02]  /*0cd0*/  IADD3 R5, P2, PT, R2, -UR6, RZ ;  /* 0x8000000602057c10 */ /* 0x000fe4000ff5e0ff */
[C---:B------:R-:W-:Y:S02]  /*0ce0*/  ISETP.GE.U32.AND.EX P0, PT, R3.reuse, UR7, PT, P0 ;  /* 0x0000000703007c0c */ /* 0x040fe4000bf06100 */
[----:B------:R-:W-:Y:S02]  /*0cf0*/  IADD3.X R8, PT, PT, R3, ~UR7, RZ, P2, !PT ;  /* 0x8000000703087c10 */ /* 0x000fe400097fe4ff */
[----:B------:R-:W-:Y:S02]  /*0d00*/  ISETP.NE.U32.AND P1, PT, RZ, UR6, PT ;  /* 0x00000006ff007c0c */ /* 0x000fe4000bf25070 */
[----:B------:R-:W-:Y:S01]  /*0d10*/  SEL R5, R5, R2, P0 ;  /* 0x0000000205057207 */ /* 0x000fe20000000000 */
[----:B------:R-:W-:Y:S01]  /*0d20*/  IMAD.MOV.U32 R2, RZ, RZ, R6 ;  /* 0x000000ffff027224 */ /* 0x000fe200078e0006 */
[----:B------:R-:W-:-:S02]  /*0d30*/  SEL R8, R8, R3, P0 ;  /* 0x0000000308087207 */ /* 0x000fc40000000000 */
[----:B------:R-:W-:Y:S02]  /*0d40*/  MOV R3, 0x0 ;  /* 0x0000000000037802 */ /* 0x000fe40000000f00 */
[----:B------:R-:W-:-:S04]  /*0d50*/  ISETP.NE.AND.EX P1, PT, RZ, UR7, PT, P1 ;  /* 0x00000007ff007c0c */ /* 0x000fc8000bf25310 */
[----:B------:R-:W-:Y:S02]  /*0d60*/  SEL R5, R5, 0xffffffff, P1 ;  /* 0xffffffff05057807 */ /* 0x000fe40000800000 */
[----:B------:R-:W-:Y:S01]  /*0d70*/  SEL R8, R8, 0xffffffff, P1 ;  /* 0xffffffff08087807 */ /* 0x000fe20000800000 */
[----:B------:R-:W-:Y:S06]  /*0d80*/  RET.REL.NODEC R2 `(_Z13random_accessPfmjS_) ;  /* 0xfffffff0029c7950 */ /* 0x000fec0003c3ffff */
.L_x_9:
[----:B------:R-:W-:-:S00]  /*0d90*/  BRA `(.L_x_9) ;  /* 0xfffffffc00fc7947 */ /* 0x000fc0000383ffff */
[----:B------:R-:W-:-:S00]  /*0da0*/  NOP ;  /* 0x0000000000007918 */ /* 0x000fc00000000000 */
        /* <DEDUP_REMOVED lines=13> */
.L_x_142:


//--------------------- .text._Z14strided_accessPfmmS_ --------------------------
	.section	.text._Z14strided_accessPfmmS_,"ax",@progbits
	.align	128
        .global         _Z14strided_accessPfmmS_
        .type           _Z14strided_accessPfmmS_,@function
        .size           _Z14strided_accessPfmmS_,(.L_x_143 - _Z14strided_accessPfmmS_)
        .other          _Z14strided_accessPfmmS_,@"STO_CUDA_ENTRY STV_DEFAULT"
_Z14strided_accessPfmmS_:
.text._Z14strided_accessPfmmS_:
[----:B------:R-:W-:Y:S01]  /*0000*/  LDC R1, c[0x0][0x37c] ;  /* 0x0000df00ff017b82 */ /* 0x000fe20000000800 */
[----:B------:R-:W0:Y:S07]  /*0010*/  S2R R3, SR_TID.X ;  /* 0x0000000000037919 */ /* 0x000e2e0000002100 */
[----:B------:R-:W0:Y:S01]  /*0020*/  S2UR UR4, SR_CTAID.X ;  /* 0x00000000000479c3 */ /* 0x000e220000002500 */
[----:B------:R-:W1:Y:S01]  /*0030*/  LDCU.64 UR12, c[0x0][0x390] ;  /* 0x00007200ff0c77ac */ /* 0x000e620008000a00 */
[----:B------:R-:W-:Y:S01]  /*0040*/  IMAD.MOV.U32 R11, RZ, RZ, RZ ;  /* 0x000000ffff0b7224 */ /* 0x000fe200078e00ff */
[----:B------:R-:W2:Y:S05]  /*0050*/  LDCU.64 UR10, c[0x0][0x358] ;  /* 0x00006b00ff0a77ac */ /* 0x000eaa0008000a00 */
[----:B------:R-:W0:Y:S01]  /*0060*/  LDC R8, c[0x0][0x360] ;  /* 0x0000d800ff087b82 */ /* 0x000e220000000800 */
[----:B------:R-:W3:Y:S01]  /*0070*/  LDCU UR14, c[0x0][0x38c] ;  /* 0x00007180ff0e77ac */ /* 0x000ee20008000800 */
[----:B------:R-:W4:Y:S06]  /*0080*/  LDCU UR15, c[0x0][0x388] ;  /* 0x00007100ff0f77ac */ /* 0x000f2c0008000800 */
[----:B------:R-:W5:Y:S01]  /*0090*/  LDC.64 R14, c[0x0][0x390] ;  /* 0x0000e400ff0e7b82 */ /* 0x000f620000000a00 */
[----:B------:R-:W0:Y:S01]  /*00a0*/  LDCU.64 UR16, c[0x0][0x380] ;  /* 0x00007000ff1077ac */ /* 0x000e220008000a00 */
[----:B-1----:R-:W-:Y:S01]  /*00b0*/  USHF.L.U64.HI UR5, UR12, 0x2, UR13 ;  /* 0x000000020c057899 */ /* 0x002fe2000801020d */
[----:B------:R-:W-:-:S05]  /*00c0*/  UMOV UR6, URZ ;  /* 0x000000ff00067c82 */ /* 0x000fca0008000000 */
[----:B------:R-:W1:Y:S01]  /*00d0*/  LDC.64 R12, c[0x0][0x390] ;  /* 0x0000e400ff0c7b82 */ /* 0x000e620000000a00 */
[----:B------:R-:W-:Y:S01]  /*00e0*/  UMOV UR7, URZ ;  /* 0x000000ff00077c82 */ /* 0x000fe20008000000 */
[----:B0-----:R-:W-:Y:S01]  /*00f0*/  IMAD R8, R8, UR4, R3 ;  /* 0x0000000408087c24 */ /* 0x001fe2000f8e0203 */
[----:B------:R-:W-:-:S04]  /*0100*/  UMOV UR4, URZ ;  /* 0x000000ff00047c82 */ /* 0x000fc80008000000 */
[----:B------:R-:W-:Y:S02]  /*0110*/  SHF.R.S32.HI R9, RZ, 0x1f, R8 ;  /* 0x0000001fff097819 */ /* 0x000fe40000011408 */
[C---:B------:R-:W-:Y:S01]  /*0120*/  IADD3 R6, P0, PT, R8.reuse, 0x2, RZ ;  /* 0x0000000208067810 */ /* 0x040fe20007f1e0ff */
[C---:B-----5:R-:W-:Y:S01]  /*0130*/  IMAD.WIDE.U32 R14, R8.reuse, UR12, R14 ;  /* 0x0000000c080e7c25 */ /* 0x060fe2000f8e000e */
[----:B------:R-:W-:-:S03]  /*0140*/  IADD3 R4, P1, PT, R8, 0x3, RZ ;  /* 0x0000000308047810 */ /* 0x000fc60007f3e0ff */
[----:B------:R-:W-:Y:S01]  /*0150*/  IMAD R3, R9, UR12, RZ ;  /* 0x0000000c09037c24 */ /* 0x000fe2000f8e02ff */
[----:B------:R-:W-:Y:S01]  /*0160*/  IADD3.X R5, PT, PT, RZ, R9, RZ, P1, !PT ;  /* 0x00000009ff057210 */ /* 0x000fe20000ffe4ff */
[----:B------:R-:W-:Y:S02]  /*0170*/  IMAD.X R7, RZ, RZ, R9, P0 ;  /* 0x000000ffff077224 */ /* 0x000fe400000e0609 */
[----:B------:R-:W-:-:S04]  /*0180*/  IMAD R3, R8, UR13, R3 ;  /* 0x0000000d08037c24 */ /* 0x000fc8000f8e0203 */
[----:B-1234-:R-:W-:-:S07]  /*0190*/  IMAD.IADD R3, R15, 0x1, R3 ;  /* 0x000000010f037824 */ /* 0x01efce00078e0203 */
.L_x_22:
[-C--:B------:R-:W-:Y:S01]  /*01a0*/  IMAD R0, R9, R12.reuse, RZ ;  /* 0x0000000c09007224 */ /* 0x080fe200078e02ff */
[----:B------:R-:W0:Y:S01]  /*01b0*/  LDCU.64 UR8, c[0x0][0x388] ;  /* 0x00007100ff0877ac */ /* 0x000e220008000a00 */
[C---:B------:R-:W-:Y:S01]  /*01c0*/  IMAD.WIDE.U32 R16, R8.reuse, R12, UR6 ;  /* 0x0000000608107e25 */ /* 0x040fe2000f8e000c */
[----:B------:R-:W-:Y:S03]  /*01d0*/  BSSY.RECONVERGENT B0, `(.L_x_10) ;  /* 0x000001e000007945 */ /* 0x000fe60003800200 */
[----:B------:R-:W-:-:S04]  /*01e0*/  IMAD R19, R8, R13, R0 ;  /* 0x0000000d08137224 */ /* 0x000fc800078e0200 */
[----:B------:R-:W-:-:S05]  /*01f0*/  IMAD.IADD R0, R19, 0x1, R17 ;  /* 0x0000000113007824 */ /* 0x000fca00078e0211 */
[----:B------:R-:W-:-:S04]  /*0200*/  LOP3.LUT R2, R0, UR14, RZ, 0xfc, !PT ;  /* 0x0000000e00027c12 */ /* 0x000fc8000f8efcff */
[----:B------:R-:W-:-:S13]  /*0210*/  ISETP.NE.U32.AND P0, PT, R2, RZ, PT ;  /* 0x000000ff0200720c */ /* 0x000fda0003f05070 */
[----:B0-----:R-:W-:Y:S05]  /*0220*/  @P0 BRA `(.L_x_11) ;  /* 0x00000000004c0947 */ /* 0x001fea0003800000 */
[----:B------:R-:W0:Y:S01]  /*0230*/  I2F.U32.RP R0, UR15 ;  /* 0x0000000f00007d06 */ /* 0x000e220008209000 */
[----:B------:R-:W-:-:S07]  /*0240*/  ISETP.NE.U32.AND P1, PT, RZ, UR15, PT ;  /* 0x0000000fff007c0c */ /* 0x000fce000bf25070 */
[----:B0-----:R-:W0:Y:S02]  /*0250*/  MUFU.RCP R0, R0 ;  /* 0x0000000000007308 */ /* 0x001e240000001000 */
[----:B0-----:R-:W-:-:S06]  /*0260*/  IADD3 R18, PT, PT, R0, 0xffffffe, RZ ;  /* 0x0ffffffe00127810 */ /* 0x001fcc0007ffe0ff */
[----:B------:R0:W1:Y:S02]  /*0270*/  F2I.FTZ.U32.TRUNC.NTZ R19, R18 ;  /* 0x0000001200137305 */ /* 0x000064000021f000 */
[----:B0-----:R-:W-:Y:S02]  /*0280*/  IMAD.MOV.U32 R18, RZ, RZ, RZ ;  /* 0x000000ffff127224 */ /* 0x001fe400078e00ff */
[----:B-1----:R-:W-:-:S04]  /*0290*/  IMAD.MOV R17, RZ, RZ, -R19 ;  /* 0x000000ffff117224 */ /* 0x002fc800078e0a13 */
[----:B------:R-:W-:-:S04]  /*02a0*/  IMAD R17, R17, UR15, RZ ;  /* 0x0000000f11117c24 */ /* 0x000fc8000f8e02ff */
[----:B------:R-:W-:-:S04]  /*02b0*/  IMAD.HI.U32 R19, R19, R17, R18 ;  /* 0x0000001113137227 */ /* 0x000fc800078e0012 */
[----:B------:R-:W-:Y:S02]  /*02c0*/  HFMA2 R17, -RZ, RZ, 0, 0 ;  /* 0x00000000ff117431 */ /* 0x000fe400000001ff */
[----:B------:R-:W-:-:S05]  /*02d0*/  IMAD.HI.U32 R19, R19, R16, RZ ;  /* 0x0000001013137227 */ /* 0x000fca00078e00ff */
[----:B------:R-:W-:-:S05]  /*02e0*/  IADD3 R19, PT, PT, -R19, RZ, RZ ;  /* 0x000000ff13137210 */ /* 0x000fca0007ffe1ff */
[----:B------:R-:W-:-:S05]  /*02f0*/  IMAD R16, R19, UR15, R16 ;  /* 0x0000000f13107c24 */ /* 0x000fca000f8e0210 */
[----:B------:R-:W-:-:S13]  /*0300*/  ISETP.GE.U32.AND P0, PT, R16, UR15, PT ;  /* 0x0000000f10007c0c */ /* 0x000fda000bf06070 */
[----:B------:R-:W-:-:S05]  /*0310*/  @P0 VIADD R16, R16, -UR15 ;  /* 0x8000000f10100c36 */ /* 0x000fca0008000000 */
[----:B------:R-:W-:-:S13]  /*0320*/  ISETP.GE.U32.AND P0, PT, R16, UR15, PT ;  /* 0x0000000f10007c0c */ /* 0x000fda000bf06070 */
[----:B------:R-:W-:Y:S01]  /*0330*/  @P0 VIADD R16, R16, -UR15 ;  /* 0x8000000f10100c36 */ /* 0x000fe20008000000 */
[----:B------:R-:W-:Y:S01]  /*0340*/  @!P1 LOP3.LUT R16, RZ, UR15, RZ, 0x33, !PT ;  /* 0x0000000fff109c12 */ /* 0x000fe2000f8e33ff */
[----:B------:R-:W-:Y:S06]  /*0350*/  BRA `(.L_x_12) ;  /* 0x0000000000147947 */ /* 0x000fec0003800000 */
.L_x_11:
[----:B------:R-:W-:Y:S01]  /*0360*/  IMAD.MOV.U32 R2, RZ, RZ, R16 ;  /* 0x000000ffff027224 */ /* 0x000fe200078e0010 */
[----:B------:R-:W-:-:S07]  /*0370*/  MOV R10, 0x390 ;  /* 0x00000390000a7802 */ /* 0x000fce0000000f00 */
[----:B------:R-:W-:Y:S05]  /*0380*/  CALL.REL.NOINC `($__internal_1_$__cuda_sm20_rem_u64) ;  /* 0x0000000800007944 */ /* 0x000fea0003c00000 */
[----:B------:R-:W-:Y:S01]  /*0390*/  IMAD.MOV.U32 R16, RZ, RZ, R0 ;  /* 0x000000ffff107224 */ /* 0x000fe200078e0000 */
[----:B------:R-:W-:-:S07]  /*03a0*/  MOV R17, R19 ;  /* 0x0000001300117202 */ /* 0x000fce0000000f00 */
.L_x_12:
[----:B------:R-:W-:Y:S05]  /*03b0*/  BSYNC.RECONVERGENT B0 ;  /* 0x0000000000007941 */ /* 0x000fea0003800200 */
.L_x_10:
[----:B------:R-:W-:-:S04]  /*03c0*/  LEA R18, P0, R16, UR16, 0x2 ;  /* 0x0000001010127c11 */ /* 0x000fc8000f8010ff */
[----:B------:R-:W-:-:S05]  /*03d0*/  LEA.HI.X R19, R16, UR17, R17, 0x2, P0 ;  /* 0x0000001110137c11 */ /* 0x000fca00080f1411 */
[----:B------:R-:W2:Y:S01]  /*03e0*/  LDG.E.STRONG.GPU R18, desc[UR10][R18.64] ;  /* 0x0000000a12127981 */ /* 0x000ea2000c1ef900 */
[----:B------:R-:W-:Y:S01]  /*03f0*/  IADD3 R2, P0, PT, R14, UR6, RZ ;  /* 0x000000060e027c10 */ /* 0x000fe2000ff1e0ff */
[----:B------:R-:W-:Y:S03]  /*0400*/  BSSY.RECONVERGENT B0, `(.L_x_13) ;  /* 0x000001e000007945 */ /* 0x000fe60003800200 */
[----:B------:R-:W-:-:S04]  /*0410*/  IADD3.X R10, PT, PT, R3, UR7, RZ, P0, !PT ;  /* 0x00000007030a7c10 */ /* 0x000fc800087fe4ff */
[----:B------:R-:W-:-:S04]  /*0420*/  LOP3.LUT R0, R10, UR14, RZ, 0xfc, !PT ;  /* 0x0000000e0a007c12 */ /* 0x000fc8000f8efcff */
[----:B------:R-:W-:Y:S01]  /*0430*/  ISETP.NE.U32.AND P0, PT, R0, RZ, PT ;  /* 0x000000ff0000720c */ /* 0x000fe20003f05070 */
[----:B--2---:R-:W-:-:S12]  /*0440*/  FADD R11, R18, R11 ;  /* 0x0000000b120b7221 */ /* 0x004fd80000000000 */
[----:B------:R-:W-:Y:S05]  /*0450*/  @P0 BRA `(.L_x_14) ;  /* 0x00000000004c0947 */ /* 0x000fea0003800000 */
[----:B------:R-:W0:Y:S01]  /*0460*/  I2F.U32.RP R10, UR15 ;  /* 0x0000000f000a7d06 */ /* 0x000e220008209000 */
[----:B------:R-:W-:Y:S01]  /*0470*/  HFMA2 R16, -RZ, RZ, 0, 0 ;  /* 0x00000000ff107431 */ /* 0x000fe200000001ff */
[----:B------:R-:W-:-:S06]  /*0480*/  ISETP.NE.U32.AND P1, PT, RZ, UR15, PT ;  /* 0x0000000fff007c0c */ /* 0x000fcc000bf25070 */
[----:B0-----:R-:W0:Y:S02]  /*0490*/  MUFU.RCP R10, R10 ;  /* 0x0000000a000a7308 */ /* 0x001e240000001000 */
[----:B0-----:R-:W-:-:S06]  /*04a0*/  VIADD R17, R10, 0xffffffe ;  /* 0x0ffffffe0a117836 */ /* 0x001fcc0000000000 */
[----:B------:R-:W0:Y:S02]  /*04b0*/  F2I.FTZ.U32.TRUNC.NTZ R17, R17 ;  /* 0x0000001100117305 */ /* 0x000e24000021f000 */
[----:B0-----:R-:W-:-:S04]  /*04c0*/  IMAD.MOV R19, RZ, RZ, -R17 ;  /* 0x000000ffff137224 */ /* 0x001fc800078e0a11 */
        /* <DEDUP_REMOVED lines=12> */
.L_x_14:
[----:B------:R-:W-:Y:S02]  /*0590*/  MOV R0, R10 ;  /* 0x0000000a00007202 */ /* 0x000fe40000000f00 */
[----:B------:R-:W-:-:S07]  /*05a0*/  MOV R10, 0x5c0 ;  /* 0x000005c0000a7802 */ /* 0x000fce0000000f00 */
[----:B------:R-:W-:Y:S05]  /*05b0*/  CALL.REL.NOINC `($__internal_1_$__cuda_sm20_rem_u64) ;  /* 0x0000000400747944 */ /* 0x000fea0003c00000 */
[----:B------:R-:W-:Y:S01]  /*05c0*/  IMAD.MOV.U32 R16, RZ, RZ, R0 ;  /* 0x000000ffff107224 */ /* 0x000fe200078e0000 */
[----:B------:R-:W-:-:S07]  /*05d0*/  MOV R17, R19 ;  /* 0x0000001300117202 */ /* 0x000fce0000000f00 */
.L_x_15:
[----:B------:R-:W-:Y:S05]  /*05e0*/  BSYNC.RECONVERGENT B0 ;  /* 0x0000000000007941 */ /* 0x000fea0003800200 */
.L_x_13:
[----:B------:R-:W-:-:S04]  /*05f0*/  LEA R18, P0, R16, UR16, 0x2 ;  /* 0x0000001010127c11 */ /* 0x000fc8000f8010ff */
[----:B------:R-:W-:-:S05]  /*0600*/  LEA.HI.X R19, R16, UR17, R17, 0x2, P0 ;  /* 0x0000001110137c11 */ /* 0x000fca00080f1411 */
[----:B------:R-:W2:Y:S01]  /*0610*/  LDG.E.STRONG.GPU R18, desc[UR10][R18.64] ;  /* 0x0000000a12127981 */ /* 0x000ea2000c1ef900 */
[-C--:B------:R-:W-:Y:S01]  /*0620*/  IMAD R0, R7, R12.reuse, RZ ;  /* 0x0000000c07007224 */ /* 0x080fe200078e02ff */
[----:B------:R-:W-:Y:S01]  /*0630*/  BSSY.RECONVERGENT B0, `(.L_x_16) ;  /* 0x0000021000007945 */ /* 0x000fe20003800200 */
[----:B------:R-:W-:-:S04]  /*0640*/  IMAD.WIDE.U32 R16, R6, R12, UR6 ;  /* 0x0000000606107e25 */ /* 0x000fc8000f8e000c */
[----:B------:R-:W-:-:S04]  /*0650*/  IMAD R21, R6, R13, R0 ;  /* 0x0000000d06157224 */ /* 0x000fc800078e0200 */
[----:B------:R-:W-:-:S05]  /*0660*/  IMAD.IADD R21, R17, 0x1, R21 ;  /* 0x0000000111157824 */ /* 0x000fca00078e0215 */
[----:B------:R-:W-:-:S04]  /*0670*/  LOP3.LUT R0, R21, UR14, RZ, 0xfc, !PT ;  /* 0x0000000e15007c12 */ /* 0x000fc8000f8efcff */
[----:B------:R-:W-:Y:S01]  /*0680*/  ISETP.NE.U32.AND P0, PT, R0, RZ, PT ;  /* 0x000000ff0000720c */ /* 0x000fe20003f05070 */
[----:B--2---:R-:W-:-:S12]  /*0690*/  FADD R11, R11, R18 ;  /* 0x000000120b0b7221 */ /* 0x004fd80000000000 */
[----:B------:R-:W-:Y:S05]  /*06a0*/  @P0 BRA `(.L_x_17) ;  /* 0x00000000004c0947 */ /* 0x000fea0003800000 */
[----:B------:R-:W0:Y:S01]  /*06b0*/  I2F.U32.RP R2, UR15 ;  /* 0x0000000f00027d06 */ /* 0x000e220008209000 */
[----:B------:R-:W-:-:S07]  /*06c0*/  ISETP.NE.U32.AND P1, PT, RZ, UR15, PT ;  /* 0x0000000fff007c0c */ /* 0x000fce000bf25070 */
[----:B0-----:R-:W0:Y:S02]  /*06d0*/  MUFU.RCP R2, R2 ;  /* 0x0000000200027308 */ /* 0x001e240000001000 */
[----:B0-----:R-:W-:-:S06]  /*06e0*/  IADD3 R18, PT, PT, R2, 0xffffffe, RZ ;  /* 0x0ffffffe02127810 */ /* 0x001fcc0007ffe0ff */
[----:B------:R0:W1:Y:S02]  /*06f0*/  F2I.FTZ.U32.TRUNC.NTZ R19, R18 ;  /* 0x0000001200137305 */ /* 0x000064000021f000 */
[----:B0-----:R-:W-:Y:S02]  /*0700*/  HFMA2 R18, -RZ, RZ, 0, 0 ;  /* 0x00000000ff127431 */ /* 0x001fe400000001ff */
[----:B-1----:R-:W-:-:S04]  /*0710*/  IMAD.MOV R17, RZ, RZ, -R19 ;  /* 0x000000ffff117224 */ /* 0x002fc800078e0a13 */
[----:B------:R-:W-:-:S04]  /*0720*/  IMAD R17, R17, UR15, RZ ;  /* 0x0000000f11117c24 */ /* 0x000fc8000f8e02ff */
[----:B------:R-:W-:-:S06]  /*0730*/  IMAD.HI.U32 R17, R19, R17, R18 ;  /* 0x0000001113117227 */ /* 0x000fcc00078e0012 */
[----:B------:R-:W-:-:S04]  /*0740*/  IMAD.HI.U32 R0, R17, R16, RZ ;  /* 0x0000001011007227 */ /* 0x000fc800078e00ff */
[----:B------:R-:W-:-:S04]  /*0750*/  IMAD.MOV R17, RZ, RZ, -R0 ;  /* 0x000000ffff117224 */ /* 0x000fc800078e0a00 */
[----:B------:R-:W-:Y:S01]  /*0760*/  IMAD R16, R17, UR15, R16 ;  /* 0x0000000f11107c24 */ /* 0x000fe2000f8e0210 */
[----:B------:R-:W-:-:S04]  /*0770*/  MOV R17, RZ ;  /* 0x000000ff00117202 */ /* 0x000fc80000000f00 */
[----:B------:R-:W-:-:S13]  /*0780*/  ISETP.GE.U32.AND P0, PT, R16, UR15, PT ;  /* 0x0000000f10007c0c */ /* 0x000fda000bf06070 */
[----:B------:R-:W-:-:S04]  /*0790*/  @P0 IADD3 R16, PT, PT, R16, -UR15, RZ ;  /* 0x8000000f10100c10 */ /* 0x000fc8000fffe0ff */
[----:B------:R-:W-:-:S13]  /*07a0*/  ISETP.GE.U32.AND P0, PT, R16, UR15, PT ;  /* 0x0000000f10007c0c */ /* 0x000fda000bf06070 */
[----:B------:R-:W-:Y:S01]  /*07b0*/  @P0 VIADD R16, R16, -UR15 ;  /* 0x8000000f10100c36 */ /* 0x000fe20008000000 */
[----:B------:R-:W-:Y:S01]  /*07c0*/  @!P1 LOP3.LUT R16, RZ, UR15, RZ, 0x33, !PT ;  /* 0x0000000fff109c12 */ /* 0x000fe2000f8e33ff */
[----:B------:R-:W-:Y:S06]  /*07d0*/  BRA `(.L_x_18) ;  /* 0x0000000000187947 */ /* 0x000fec0003800000 */
.L_x_17:
[----:B------:R-:W-:Y:S01]  /*07e0*/  IMAD.MOV.U32 R2, RZ, RZ, R16 ;  /* 0x000000ffff027224 */ /* 0x000fe200078e0010 */
[----:B------:R-:W-:Y:S02]  /*07f0*/  MOV R0, R21 ;  /* 0x0000001500007202 */ /* 0x000fe40000000f00 */
[----:B------:R-:W-:-:S07]  /*0800*/  MOV R10, 0x820 ;  /* 0x00000820000a7802 */ /* 0x000fce0000000f00 */
[----:B------:R-:W-:Y:S05]  /*0810*/  CALL.REL.NOINC `($__internal_1_$__cuda_sm20_rem_u64) ;  /* 0x0000000000dc7944 */ /* 0x000fea0003c00000 */
[----:B------:R-:W-:Y:S01]  /*0820*/  IMAD.MOV.U32 R16, RZ, RZ, R0 ;  /* 0x000000ffff107224 */ /* 0x000fe200078e0000 */
[----:B------:R-:W-:-:S07]  /*0830*/  MOV R17, R19 ;  /* 0x0000001300117202 */ /* 0x000fce0000000f00 */
.L_x_18:
[----:B------:R-:W-:Y:S05]  /*0840*/  BSYNC.RECONVERGENT B0 ;  /* 0x0000000000007941 */ /* 0x000fea0003800200 */
.L_x_16:
        /* <DEDUP_REMOVED lines=31> */
.L_x_20:
[----:B------:R-:W-:Y:S01]  /*0a40*/  IMAD.MOV.U32 R2, RZ, RZ, R16 ;  /* 0x000000ffff027224 */ /* 0x000fe200078e0010 */
[----:B------:R-:W-:Y:S02]  /*0a50*/  MOV R0, R21 ;  /* 0x0000001500007202 */ /* 0x000fe40000000f00 */
[----:B------:R-:W-:-:S07]  /*0a60*/  MOV R10, 0xa80 ;  /* 0x00000a80000a7802 */ /* 0x000fce0000000f00 */
[----:B------:R-:W-:Y:S05]  /*0a70*/  CALL.REL.NOINC `($__internal_1_$__cuda_sm20_rem_u64) ;  /* 0x0000000000447944 */ /* 0x000fea0003c00000 */
[----:B------:R-:W-:Y:S01]  /*0a80*/  IMAD.MOV.U32 R16, RZ, RZ, R0 ;  /* 0x000000ffff107224 */ /* 0x000fe200078e0000 */
[----:B------:R-:W-:-:S07]  /*0a90*/  MOV R17, R19 ;  /* 0x0000001300117202 */ /* 0x000fce0000000f00 */
.L_x_21:
[----:B------:R-:W-:Y:S05]  /*0aa0*/  BSYNC.RECONVERGENT B0 ;  /* 0x0000000000007941 */ /* 0x000fea0003800200 */
.L_x_19:
[----:B------:R-:W-:-:S04]  /*0ab0*/  LEA R18, P0, R16, UR16, 0x2 ;  /* 0x0000001010127c11 */ /* 0x000fc8000f8010ff */
[----:B------:R-:W-:-:S05]  /*0ac0*/  LEA.HI.X R19, R16, UR17, R17, 0x2, P0 ;  /* 0x0000001110137c11 */ /* 0x000fca00080f1411 */
[----:B------:R-:W2:Y:S01]  /*0ad0*/  LDG.E.STRONG.GPU R18, desc[UR10][R18.64] ;  /* 0x0000000a12127981 */ /* 0x000ea2000c1ef900 */
[----:B------:R-:W-:Y:S02]  /*0ae0*/  ULEA UR6, UP0, UR12, UR6, 0x2 ;  /* 0x000000060c067291 */ /* 0x000fe4000f8010ff */
[----:B------:R-:W-:Y:S02]  /*0af0*/  UIADD3 UR4, UPT, UPT, UR4, 0x4, URZ ;  /* 0x0000000404047890 */ /* 0x000fe4000fffe0ff */
[----:B------:R-:W-:Y:S02]  /*0b00*/  UIADD3.X UR7, UPT, UPT, UR7, UR5, URZ, UP0, !UPT ;  /* 0x0000000507077290 */ /* 0x000fe400087fe4ff */
[----:B------:R-:W-:Y:S01]  /*0b10*/  UISETP.NE.AND UP0, UPT, UR4, 0x1f4, UPT ;  /* 0x000001f40400788c */ /* 0x000fe2000bf05270 */
[----:B--2---:R-:W-:-:S08]  /*0b20*/  FADD R11, R11, R18 ;  /* 0x000000120b0b7221 */ /* 0x004fd00000000000 */
[----:B------:R-:W-:Y:S05]  /*0b30*/  BRA.U UP0, `(.L_x_22) ;  /* 0xfffffff500987547 */ /* 0x000fea000b83ffff */
[----:B------:R-:W-:-:S13]  /*0b40*/  ISETP.NE.AND P0, PT, R8, RZ, PT ;  /* 0x000000ff0800720c */ /* 0x000fda0003f05270 */
[----:B------:R-:W-:Y:S05]  /*0b50*/  @P0 EXIT ;  /* 0x000000000000094d */ /* 0x000fea0003800000 */
[----:B------:R-:W0:Y:S02]  /*0b60*/  LDC.64 R2, c[0x0][0x398] ;  /* 0x0000e600ff027b82 */ /* 0x000e240000000a00 */
[----:B0-----:R-:W-:Y:S01]  /*0b70*/  STG.E desc[UR10][R2.64], R11 ;  /* 0x0000000b02007986 */ /* 0x001fe2000c10190a */
[----:B------:R-:W-:Y:S05]  /*0b80*/  EXIT ;  /* 0x000000000000794d */ /* 0x000fea0003800000 */
        .weak           $__internal_1_$__cuda_sm20_rem_u64
        .type           $__internal_1_$__cuda_sm20_rem_u64,@function
        .size           $__internal_1_$__cuda_sm20_rem_u64,(.L_x_143 - $__internal_1_$__cuda_sm20_rem_u64)
$__internal_1_$__cuda_sm20_rem_u64:
[----:B------:R-:W0:Y:S08]  /*0b90*/  I2F.U64.RP R20, UR8 ;  /* 0x0000000800147d12 */ /* 0x000e300008309000 */
[----:B0-----:R-:W0:Y:S02]  /*0ba0*/  MUFU.RCP R20, R20 ;  /* 0x0000001400147308 */ /* 0x001e240000001000 */
[----:B0-----:R-:W-:-:S06]  /*0bb0*/  VIADD R16, R20, 0x1ffffffe ;  /* 0x1ffffffe14107836 */ /* 0x001fcc0000000000 */
[----:B------:R-:W0:Y:S02]  /*0bc0*/  F2I.U64.TRUNC R16, R16 ;  /* 0x0000001000107311 */ /* 0x000e24000020d800 */
[----:B0-----:R-:W-:-:S04]  /*0bd0*/  IMAD.WIDE.U32 R18, R16, UR8, RZ ;  /* 0x0000000810127c25 */ /* 0x001fc8000f8e00ff */
[----:B------:R-:W-:Y:S01]  /*0be0*/  IMAD R19, R16, UR9, R19 ;  /* 0x0000000910137c24 */ /* 0x000fe2000f8e0213 */
[----:B------:R-:W-:-:S03]  /*0bf0*/  IADD3 R21, P0, PT, RZ, -R18, RZ ;  /* 0x80000012ff157210 */ /* 0x000fc60007f1e0ff */
[----:B------:R-:W-:Y:S02]  /*0c00*/  IMAD R19, R17, UR8, R19 ;  /* 0x0000000811137c24 */ /* 0x000fe4000f8e0213 */
[----:B------:R-:W-:-:S03]  /*0c10*/  IMAD.HI.U32 R18, R16, R21, RZ ;  /* 0x0000001510127227 */ /* 0x000fc600078e00ff */
[----:B------:R-:W-:Y:S01]  /*0c20*/  IADD3.X R23, PT, PT, RZ, ~R19, RZ, P0, !PT ;  /* 0x80000013ff177210 */ /* 0x000fe200007fe4ff */
[----:B------:R-:W-:-:S04]  /*0c30*/  IMAD.MOV.U32 R19, RZ, RZ, R16 ;  /* 0x000000ffff137224 */ /* 0x000fc800078e0010 */
[----:B------:R-:W-:-:S04]  /*0c40*/  IMAD.WIDE.U32 R18, P0, R16, R23, R18 ;  /* 0x0000001710127225 */ /* 0x000fc80007800012 */
[C---:B------:R-:W-:Y:S02]  /*0c50*/  IMAD R25, R17.reuse, R23, RZ ;  /* 0x0000001711197224 */ /* 0x040fe400078e02ff */
[----:B------:R-:W-:-:S04]  /*0c60*/  IMAD.HI.U32 R18, P1, R17, R21, R18 ;  /* 0x0000001511127227 */ /* 0x000fc80007820012 */
[----:B------:R-:W-:Y:S01]  /*0c70*/  IMAD.HI.U32 R21, R17, R23, RZ ;  /* 0x0000001711157227 */ /* 0x000fe200078e00ff */
[----:B------:R-:W-:-:S04]  /*0c80*/  IADD3 R19, P2, PT, R25, R18, RZ ;  /* 0x0000001219137210 */ /* 0x000fc80007f5e0ff */
[----:B------:R-:W-:Y:S01]  /*0c90*/  IADD3.X R21, PT, PT, R21, R17, RZ, P0, !PT ;  /* 0x0000001115157210 */ /* 0x000fe200007fe4ff */
[----:B------:R-:W-:-:S03]  /*0ca0*/  IMAD.WIDE.U32 R16, R19, UR8, RZ ;  /* 0x0000000813107c25 */ /* 0x000fc6000f8e00ff */
[----:B------:R-:W-:Y:S01]  /*0cb0*/  IADD3.X R21, PT, PT, RZ, RZ, R21, P2, P1 ;  /* 0x000000ffff157210 */ /* 0x000fe200017e2415 */
[----:B------:R-:W-:Y:S01]  /*0cc0*/  IMAD R18, R19, UR9, R17 ;  /* 0x0000000913127c24 */ /* 0x000fe2000f8e0211 */
[----:B------:R-:W-:-:S03]  /*0cd0*/  IADD3 R17, P0, PT, RZ, -R16, RZ ;  /* 0x80000010ff117210 */ /* 0x000fc60007f1e0ff */
[----:B------:R-:W-:Y:S02]  /*0ce0*/  IMAD R16, R21, UR8, R18 ;  /* 0x0000000815107c24 */ /* 0x000fe4000f8e0212 */
[----:B------:R-:W-:-:S04]  /*0cf0*/  IMAD.HI.U32 R18, R19, R17, RZ ;  /* 0x0000001113127227 */ /* 0x000fc800078e00ff */
[----:B------:R-:W-:-:S04]  /*0d00*/  IMAD.X R16, RZ, RZ, ~R16, P0 ;  /* 0x000000ffff107224 */ /* 0x000fc800000e0e10 */
[----:B------:R-:W-:-:S04]  /*0d10*/  IMAD.WIDE.U32 R18, P0, R19, R16, R18 ;  /* 0x0000001013127225 */ /* 0x000fc80007800012 */
[C---:B------:R-:W-:Y:S02]  /*0d20*/  IMAD R20, R21.reuse, R16, RZ ;  /* 0x0000001015147224 */ /* 0x040fe400078e02ff */
[----:B------:R-:W-:-:S04]  /*0d30*/  IMAD.HI.U32 R19, P1, R21, R17, R18 ;  /* 0x0000001115137227 */ /* 0x000fc80007820012 */
[----:B------:R-:W-:Y:S01]  /*0d40*/  IMAD.HI.U32 R16, R21, R16, RZ ;  /* 0x0000001015107227 */ /* 0x000fe200078e00ff */
[----:B------:R-:W-:-:S03]  /*0d50*/  IADD3 R19, P2, PT, R20, R19, RZ ;  /* 0x0000001314137210 */ /* 0x000fc60007f5e0ff */
[----:B------:R-:W-:Y:S01]  /*0d60*/  IMAD.MOV.U32 R17, RZ, RZ, RZ ;  /* 0x000000ffff117224 */ /* 0x000fe200078e00ff */
[----:B------:R-:W-:Y:S01]  /*0d70*/  IADD3.X R21, PT, PT, R16, R21, RZ, P0, !PT ;  /* 0x0000001510157210 */ /* 0x000fe200007fe4ff */
[----:B------:R-:W-:-:S03]  /*0d80*/  IMAD.HI.U32 R16, R19, R2, RZ ;  /* 0x0000000213107227 */ /* 0x000fc600078e00ff */
[----:B------:R-:W-:Y:S01]  /*0d90*/  IADD3.X R21, PT, PT, RZ, RZ, R21, P2, P1 ;  /* 0x000000ffff157210 */ /* 0x000fe200017e2415 */
[----:B------:R-:W-:-:S04]  /*0da0*/  IMAD.WIDE.U32 R16, R19, R0, R16 ;  /* 0x0000000013107225 */ /* 0x000fc800078e0010 */
[C---:B------:R-:W-:Y:S02]  /*0db0*/  IMAD R19, R21.reuse, R0, RZ ;  /* 0x0000000015137224 */ /* 0x040fe400078e02ff */
[----:B------:R-:W-:-:S04]  /*0dc0*/  IMAD.HI.U32 R16, P0, R21, R2, R16 ;  /* 0x0000000215107227 */ /* 0x000fc80007800010 */
[----:B------:R-:W-:Y:S01]  /*0dd0*/  IMAD.HI.U32 R18, R21, R0, RZ ;  /* 0x0000000015127227 */ /* 0x000fe200078e00ff */
[----:B------:R-:W-:-:S04]  /*0de0*/  IADD3 R19, P1, PT, R19, R16, RZ ;  /* 0x0000001013137210 */ /* 0x000fc80007f3e0ff */
[----:B------:R-:W-:Y:S01]  /*0df0*/  IADD3.X R18, PT, PT, R18, RZ, RZ, P0, !PT ;  /* 0x000000ff12127210 */ /* 0x000fe200007fe4ff */
[----:B------:R-:W-:-:S04]  /*0e00*/  IMAD.WIDE.U32 R16, R19, UR8, RZ ;  /* 0x0000000813107c25 */ /* 0x000fc8000f8e00ff */
[----:B------:R-:W-:Y:S01]  /*0e10*/  IMAD.X R18, RZ, RZ, R18, P1 ;  /* 0x000000ffff127224 */ /* 0x000fe200008e0612 */
[----:B------:R-:W-:Y:S01]  /*0e20*/  IADD3 R16, P1, PT, -R16, R2, RZ ;  /* 0x0000000210107210 */ /* 0x000fe20007f3e1ff */
[----:B------:R-:W-:-:S03]  /*0e30*/  IMAD R19, R19, UR9, R17 ;  /* 0x0000000913137c24 */ /* 0x000fc6000f8e0211 */
[----:B------:R-:W-:Y:S01]  /*0e40*/  ISETP.GE.U32.AND P0, PT, R16, UR8, PT ;  /* 0x0000000810007c0c */ /* 0x000fe2000bf06070 */
[----:B------:R-:W-:-:S05]  /*0e50*/  IMAD R19, R18, UR8, R19 ;  /* 0x0000000812137c24 */ /* 0x000fca000f8e0213 */
[----:B------:R-:W-:Y:S02]  /*0e60*/  IADD3.X R19, PT, PT, ~R19, R0, RZ, P1, !PT ;  /* 0x0000000013137210 */ /* 0x000fe40000ffe5ff */
[----:B------:R-:W-:Y:S02]  /*0e70*/  IADD3 R17, P1, PT, R16, -UR8, RZ ;  /* 0x8000000810117c10 */ /* 0x000fe4000ff3e0ff */
[C---:B------:R-:W-:Y:S02]  /*0e80*/  ISETP.GE.U32.AND.EX P0, PT, R19.reuse, UR9, PT, P0 ;  /* 0x0000000913007c0c */ /* 0x040fe4000bf06100 */
[----:B------:R-:W-:Y:S02]  /*0e90*/  IADD3.X R2, PT, PT, R19, ~UR9, RZ, P1, !PT ;  /* 0x8000000913027c10 */ /* 0x000fe40008ffe4ff */
[----:B------:R-:W-:Y:S01]  /*0ea0*/  SEL R17, R17, R16, P0 ;  /* 0x0000001011117207 */ /* 0x000fe20000000000 */
[----:B------:R-:W-:Y:S01]  /*0eb0*/  IMAD.MOV.U32 R16, RZ, RZ, R10 ;  /* 0x000000ffff107224 */ /* 0x000fe200078e000a */
[----:B------:R-:W-:-:S02]  /*0ec0*/  SEL R2, R2, R19, P0 ;  /* 0x0000001302027207 */ /* 0x000fc40000000000 */
[C---:B------:R-:W-:Y:S02]  /*0ed0*/  ISETP.GE.U32.AND P0, PT, R17.reuse, UR8, PT ;  /* 0x0000000811007c0c */ /* 0x040fe4000bf06070 */
[----:B------:R-:W-:Y:S02]  /*0ee0*/  IADD3 R0, P2, PT, R17, -UR8, RZ ;  /* 0x8000000811007c10 */ /* 0x000fe4000ff5e0ff */
[----:B------:R-:W-:Y:S02]  /*0ef0*/  ISETP.GE.U32.AND.EX P0, PT, R2, UR9, PT, P0 ;  /* 0x0000000902007c0c */ /* 0x000fe4000bf06100 */
[----:B------:R-:W-:Y:S02]  /*0f00*/  ISETP.NE.U32.AND P1, PT, RZ, UR8, PT ;  /* 0x00000008ff007c0c */ /* 0x000fe4000bf25070 */
[----:B------:R-:W-:Y:S01]  /*0f10*/  SEL R0, R0, R17, P0 ;  /* 0x0000001100007207 */ /* 0x000fe20000000000 */
[----:B------:R-:W-:Y:S01]  /*0f20*/  HFMA2 R17, -RZ, RZ, 0, 0 ;  /* 0x00000000ff117431 */ /* 0x000fe200000001ff */
[----:B------:R-:W-:-:S02]  /*0f30*/  IADD3.X R19, PT, PT, R2, ~UR9, RZ, P2, !PT ;  /* 0x8000000902137c10 */ /* 0x000fc400097fe4ff */
[----:B------:R-:W-:Y:S02]  /*0f40*/  ISETP.NE.AND.EX P1, PT, RZ, UR9, PT, P1 ;  /* 0x00000009ff007c0c */ /* 0x000fe4000bf25310 */
[----:B------:R-:W-:Y:S02]  /*0f50*/  SEL R19, R19, R2, P0 ;  /* 0x0000000213137207 */ /* 0x000fe40000000000 */
[----:B------:R-:W-:Y:S02]  /*0f60*/  SEL R0, R0, 0xffffffff, P1 ;  /* 0xffffffff00007807 */ /* 0x000fe40000800000 */
[----:B------:R-:W-:Y:S01]  /*0f70*/  SEL R19, R19, 0xffffffff, P1 ;  /* 0xffffffff13137807 */ /* 0x000fe20000800000 */
[----:B------:R-:W-:Y:S06]  /*0f80*/  RET.REL.NODEC R16 `(_Z14strided_accessPfmmS_) ;  /* 0xfffffff0101c7950 */ /* 0x000fec0003c3ffff */
.L_x_23:
        /* <DEDUP_REMOVED lines=15> */
.L_x_143:


//--------------------- .text._Z16coalesced_accessPfmS_ --------------------------
	.section	.text._Z16coalesced_accessPfmS_,"ax",@progbits
	.align	128
        .global         _Z16coalesced_accessPfmS_
        .type           _Z16coalesced_accessPfmS_,@function
        .size           _Z16coalesced_accessPfmS_,(.L_x_144 - _Z16coalesced_accessPfmS_)
        .other          _Z16coalesced_accessPfmS_,@"STO_CUDA_ENTRY STV_DEFAULT"
_Z16coalesced_accessPfmS_:
.text._Z16coalesced_accessPfmS_:
[----:B------:R-:W-:Y:S01]  /*0000*/  LDC R1, c[0x0][0x37c] ;  /* 0x0000df00ff017b82 */ /* 0x000fe20000000800 */
[----:B------:R-:W0:Y:S07]  /*0010*/  S2R R8, SR_TID.X ;  /* 0x0000000000087919 */ /* 0x000e2e0000002100 */
[----:B------:R-:W1:Y:S01]  /*0020*/  S2UR UR7, SR_CTAID.X ;  /* 0x00000000000779c3 */ /* 0x000e620000002500 */
[----:B------:R-:W-:Y:S01]  /*0030*/  IMAD.MOV.U32 R14, RZ, RZ, RZ ;  /* 0x000000ffff0e7224 */ /* 0x000fe200078e00ff */
[----:B------:R-:W2:Y:S01]  /*0040*/  LDCU.64 UR8, c[0x0][0x358] ;  /* 0x00006b00ff0877ac */ /* 0x000ea20008000a00 */
[----:B------:R-:W3:Y:S05]  /*0050*/  LDCU UR11, c[0x0][0x38c] ;  /* 0x00007180ff0b77ac */ /* 0x000eea0008000800 */
[----:B------:R-:W0:Y:S01]  /*0060*/  LDC R9, c[0x0][0x360] ;  /* 0x0000d800ff097b82 */ /* 0x000e220000000800 */
[----:B------:R-:W1:Y:S01]  /*0070*/  LDCU UR10, c[0x0][0x370] ;  /* 0x00006e00ff0a77ac */ /* 0x000e620008000800 */
[----:B------:R-:W4:Y:S01]  /*0080*/  LDCU UR12, c[0x0][0x388] ;  /* 0x00007100ff0c77ac */ /* 0x000f220008000800 */
[----:B------:R-:W0:Y:S01]  /*0090*/  LDCU.64 UR14, c[0x0][0x380] ;  /* 0x00007000ff0e77ac */ /* 0x000e220008000a00 */
[----:B-1----:R-:W-:-:S02]  /*00a0*/  UIADD3 UR4, UPT, UPT, UR7, UR10, URZ ;  /* 0x0000000a07047290 */ /* 0x002fc4000fffe0ff */
[----:B------:R-:W-:Y:S02]  /*00b0*/  ULEA UR5, UR10, UR7, 0x1 ;  /* 0x000000070a057291 */ /* 0x000fe4000f8e08ff */
[----:B------:R-:W-:Y:S02]  /*00c0*/  UIMAD UR6, UR10, 0x3, UR7 ;  /* 0x000000030a0678a4 */ /* 0x000fe4000f8e0207 */
[C-C-:B0-----:R-:W-:Y:S02]  /*00d0*/  IMAD R0, R9.reuse, UR7, R8.reuse ;  /* 0x0000000709007c24 */ /* 0x141fe4000f8e0208 */
[C-C-:B------:R-:W-:Y:S01]  /*00e0*/  IMAD R6, R9.reuse, UR4, R8.reuse ;  /* 0x0000000409067c24 */ /* 0x140fe2000f8e0208 */
[----:B------:R-:W-:Y:S01]  /*00f0*/  UMOV UR4, URZ ;  /* 0x000000ff00047c82 */ /* 0x000fe20008000000 */
[C-C-:B------:R-:W-:Y:S02]  /*0100*/  IMAD R7, R9.reuse, UR5, R8.reuse ;  /* 0x0000000509077c24 */ /* 0x140fe4000f8e0208 */
[----:B------:R-:W-:-:S02]  /*0110*/  IMAD R8, R9, UR6, R8 ;  /* 0x0000000609087c24 */ /* 0x000fc4000f8e0208 */
[----:B------:R-:W-:Y:S02]  /*0120*/  IMAD R9, R9, UR10, RZ ;  /* 0x0000000a09097c24 */ /* 0x000fe4000f8e02ff */
[----:B--234-:R-:W-:-:S07]  /*0130*/  IMAD.MOV.U32 R10, RZ, RZ, R0 ;  /* 0x000000ffff0a7224 */ /* 0x01cfce00078e0000 */
.L_x_36:
[----:B------:R-:W-:Y:S01]  /*0140*/  SHF.R.S32.HI R13, RZ, 0x1f, R10 ;  /* 0x0000001fff0d7819 */ /* 0x000fe2000001140a */
[----:B------:R-:W0:Y:S01]  /*0150*/  LDCU.64 UR6, c[0x0][0x388] ;  /* 0x00007100ff0677ac */ /* 0x000e220008000a00 */
[----:B------:R-:W-:Y:S02]  /*0160*/  BSSY.RECONVERGENT B0, `(.L_x_24) ;  /* 0x000001b000007945 */ /* 0x000fe40003800200 */
        /* <DEDUP_REMOVED lines=11> */
[----:B------:R-:W-:-:S06]  /*0220*/  IMAD.HI.U32 R3, R3, R5, R2 ;  /* 0x0000000503037227 */ /* 0x000fcc00078e0002 */
[----:B------:R-:W-:-:S05]  /*0230*/  IMAD.HI.U32 R3, R3, R10, RZ ;  /* 0x0000000a03037227 */ /* 0x000fca00078e00ff */
[----:B------:R-:W-:-:S05]  /*0240*/  IADD3 R3, PT, PT, -R3, RZ, RZ ;  /* 0x000000ff03037210 */ /* 0x000fca0007ffe1ff */
[----:B------:R-:W-:Y:S02]  /*0250*/  IMAD R5, R3, UR12, R10 ;  /* 0x0000000c03057c24 */ /* 0x000fe4000f8e020a */
[----:B------:R-:W-:-:S03]  /*0260*/  IMAD.MOV.U32 R3, RZ, RZ, RZ ;  /* 0x000000ffff037224 */ /* 0x000fc600078e00ff */
[----:B------:R-:W-:-:S13]  /*0270*/  ISETP.GE.U32.AND P0, PT, R5, UR12, PT ;  /* 0x0000000c05007c0c */ /* 0x000fda000bf06070 */
[----:B------:R-:W-:-:S05]  /*0280*/  @P0 VIADD R5, R5, -UR12 ;  /* 0x8000000c05050c36 */ /* 0x000fca0008000000 */
[----:B------:R-:W-:-:S13]  /*0290*/  ISETP.GE.U32.AND P0, PT, R5, UR12, PT ;  /* 0x0000000c05007c0c */ /* 0x000fda000bf06070 */
[----:B------:R-:W-:Y:S01]  /*02a0*/  @P0 VIADD R5, R5, -UR12 ;  /* 0x8000000c05050c36 */ /* 0x000fe20008000000 */
[----:B------:R-:W-:-:S04]  /*02b0*/  @!P1 LOP3.LUT R5, RZ, UR12, RZ, 0x33, !PT ;  /* 0x0000000cff059c12 */ /* 0x000fc8000f8e33ff */
[----:B------:R-:W-:Y:S01]  /*02c0*/  MOV R2, R5 ;  /* 0x0000000500027202 */ /* 0x000fe20000000f00 */
[----:B------:R-:W-:Y:S06]  /*02d0*/  BRA `(.L_x_26) ;  /* 0x00000000000c7947 */ /* 0x000fec0003800000 */
.L_x_25:
[----:B------:R-:W-:Y:S01]  /*02e0*/  IMAD.MOV.U32 R11, RZ, RZ, R10 ;  /* 0x000000ffff0b7224 */ /* 0x000fe200078e000a */
[----:B------:R-:W-:-:S07]  /*02f0*/  MOV R12, 0x310 ;  /* 0x00000310000c7802 */ /* 0x000fce0000000f00 */
[----:B------:R-:W-:Y:S05]  /*0300*/  CALL.REL.NOINC `($__internal_2_$__cuda_sm20_rem_u64) ;  /* 0x0000000400c47944 */ /* 0x000fea0003c00000 */
.L_x_26:
[----:B------:R-:W-:Y:S05]  /*0310*/  BSYNC.RECONVERGENT B0 ;  /* 0x0000000000007941 */ /* 0x000fea0003800200 */
.L_x_24:
[----:B------:R-:W-:-:S04]  /*0320*/  LEA R4, P0, R2, UR14, 0x2 ;  /* 0x0000000e02047c11 */ /* 0x000fc8000f8010ff */
[----:B------:R-:W-:-:S06]  /*0330*/  LEA.HI.X R5, R2, UR15, R3, 0x2, P0 ;  /* 0x0000000f02057c11 */ /* 0x000fcc00080f1403 */
[----:B------:R-:W2:Y:S01]  /*0340*/  LDG.E.STRONG.GPU R5, desc[UR8][R4.64] ;  /* 0x0000000804057981 */ /* 0x000ea2000c1ef900 */
[----:B------:R-:W-:Y:S01]  /*0350*/  SHF.R.S32.HI R13, RZ, 0x1f, R6 ;  /* 0x0000001fff0d7819 */ /* 0x000fe20000011406 */
[----:B------:R-:W-:Y:S03]  /*0360*/  BSSY.RECONVERGENT B0, `(.L_x_27) ;  /* 0x000001b000007945 */ /* 0x000fe60003800200 */
[----:B------:R-:W-:-:S04]  /*0370*/  LOP3.LUT R2, R13, UR11, RZ, 0xfc, !PT ;  /* 0x0000000b0d027c12 */ /* 0x000fc8000f8efcff */
[----:B------:R-:W-:Y:S01]  /*0380*/  ISETP.NE.U32.AND P0, PT, R2, RZ, PT ;  /* 0x000000ff0200720c */ /* 0x000fe20003f05070 */
[----:B--2---:R-:W-:-:S12]  /*0390*/  FADD R14, R5, R14 ;  /* 0x0000000e050e7221 */ /* 0x004fd80000000000 */
[----:B------:R-:W-:Y:S05]  /*03a0*/  @P0 BRA `(.L_x_28) ;  /* 0x00000000004c0947 */ /* 0x000fea0003800000 */
[----:B------:R-:W0:Y:S01]  /*03b0*/  I2F.U32.RP R4, UR12 ;  /* 0x0000000c00047d06 */ /* 0x000e220008209000 */
[----:B------:R-:W-:Y:S01]  /*03c0*/  IMAD.MOV.U32 R2, RZ, RZ, RZ ;  /* 0x000000ffff027224 */ /* 0x000fe200078e00ff */
[----:B------:R-:W-:-:S06]  /*03d0*/  ISETP.NE.U32.AND P1, PT, RZ, UR12, PT ;  /* 0x0000000cff007c0c */ /* 0x000fcc000bf25070 */
[----:B0-----:R-:W0:Y:S02]  /*03e0*/  MUFU.RCP R4, R4 ;  /* 0x0000000400047308 */ /* 0x001e240000001000 */
[----:B0-----:R-:W-:-:S06]  /*03f0*/  IADD3 R5, PT, PT, R4, 0xffffffe, RZ ;  /* 0x0ffffffe04057810 */ /* 0x001fcc0007ffe0ff */
[----:B------:R-:W0:Y:S02]  /*0400*/  F2I.FTZ.U32.TRUNC.NTZ R3, R5 ;  /* 0x0000000500037305 */ /* 0x000e24000021f000 */
[----:B0-----:R-:W-:-:S04]  /*0410*/  IMAD.MOV R11, RZ, RZ, -R3 ;  /* 0x000000ffff0b7224 */ /* 0x001fc800078e0a03 */
[----:B------:R-:W-:-:S04]  /*0420*/  IMAD R11, R11, UR12, RZ ;  /* 0x0000000c0b0b7c24 */ /* 0x000fc8000f8e02ff */
[----:B------:R-:W-:-:S06]  /*0430*/  IMAD.HI.U32 R11, R3, R11, R2 ;  /* 0x0000000b030b7227 */ /* 0x000fcc00078e0002 */
[----:B------:R-:W-:-:S05]  /*0440*/  IMAD.HI.U32 R2, R11, R6, RZ ;  /* 0x000000060b027227 */ /* 0x000fca00078e00ff */
[----:B------:R-:W-:-:S05]  /*0450*/  IADD3 R3, PT, PT, -R2, RZ, RZ ;  /* 0x000000ff02037210 */ /* 0x000fca0007ffe1ff */
[----:B------:R-:W-:Y:S02]  /*0460*/  IMAD R2, R3, UR12, R6 ;  /* 0x0000000c03027c24 */ /* 0x000fe4000f8e0206 */
[----:B------:R-:W-:-:S03]  /*0470*/  HFMA2 R3, -RZ, RZ, 0, 0 ;  /* 0x00000000ff037431 */ /* 0x000fc600000001ff */
[----:B------:R-:W-:-:S13]  /*0480*/  ISETP.GE.U32.AND P0, PT, R2, UR12, PT ;  /* 0x0000000c02007c0c */ /* 0x000fda000bf06070 */
[----:B------:R-:W-:-:S05]  /*0490*/  @P0 VIADD R2, R2, -UR12 ;  /* 0x8000000c02020c36 */ /* 0x000fca0008000000 */
[----:B------:R-:W-:-:S13]  /*04a0*/  ISETP.GE.U32.AND P0, PT, R2, UR12, PT ;  /* 0x0000000c02007c0c */ /* 0x000fda000bf06070 */
[----:B------:R-:W-:Y:S01]  /*04b0*/  @P0 VIADD R2, R2, -UR12 ;  /* 0x8000000c02020c36 */ /* 0x000fe20008000000 */
[----:B------:R-:W-:Y:S01]  /*04c0*/  @!P1 LOP3.LUT R2, RZ, UR12, RZ, 0x33, !PT ;  /* 0x0000000cff029c12 */ /* 0x000fe2000f8e33ff */
[----:B------:R-:W-:Y:S06]  /*04d0*/  BRA `(.L_x_29) ;  /* 0x00000000000c7947 */ /* 0x000fec0003800000 */
.L_x_28:
[----:B------:R-:W-:Y:S01]  /*04e0*/  IMAD.MOV.U32 R11, RZ, RZ, R6 ;  /* 0x000000ffff0b7224 */ /* 0x000fe200078e0006 */
[----:B------:R-:W-:-:S07]  /*04f0*/  MOV R12, 0x510 ;  /* 0x00000510000c7802 */ /* 0x000fce0000000f00 */
[----:B------:R-:W-:Y:S05]  /*0500*/  CALL.REL.NOINC `($__internal_2_$__cuda_sm20_rem_u64) ;  /* 0x0000000400447944 */ /* 0x000fea0003c00000 */
.L_x_29:
[----:B------:R-:W-:Y:S05]  /*0510*/  BSYNC.RECONVERGENT B0 ;  /* 0x0000000000007941 */ /* 0x000fea0003800200 */
.L_x_27:
        /* <DEDUP_REMOVED lines=13> */
[----:B0-----:R-:W-:-:S06]  /*05f0*/  VIADD R3, R4, 0xffffffe ;  /* 0x0ffffffe04037836 */ /* 0x001fcc0000000000 */
[----:B------:R-:W0:Y:S02]  /*0600*/  F2I.FTZ.U32.TRUNC.NTZ R3, R3 ;  /* 0x0000000300037305 */ /* 0x000e24000021f000 */
[----:B0-----:R-:W-:-:S05]  /*0610*/  IADD3 R5, PT, PT, RZ, -R3, RZ ;  /* 0x80000003ff057210 */ /* 0x001fca0007ffe0ff */
[----:B------:R-:W-:-:S04]  /*0620*/  IMAD R5, R5, UR12, RZ ;  /* 0x0000000c05057c24 */ /* 0x000fc8000f8e02ff */
[----:B------:R-:W-:-:S04]  /*0630*/  IMAD.HI.U32 R2, R3, R5, R2 ;  /* 0x0000000503027227 */ /* 0x000fc800078e0002 */
[----:B------:R-:W-:Y:S02]  /*0640*/  IMAD.MOV.U32 R3, RZ, RZ, RZ ;  /* 0x000000ffff037224 */ /* 0x000fe400078e00ff */
[----:B------:R-:W-:-:S04]  /*0650*/  IMAD.HI.U32 R2, R2, R7, RZ ;  /* 0x0000000702027227 */ /* 0x000fc800078e00ff */
[----:B------:R-:W-:-:S04]  /*0660*/  IMAD.MOV R2, RZ, RZ, -R2 ;  /* 0x000000ffff027224 */ /* 0x000fc800078e0a02 */
[----:B------:R-:W-:-:S05]  /*0670*/  IMAD R2, R2, UR12, R7 ;  /* 0x0000000c02027c24 */ /* 0x000fca000f8e0207 */
[----:B------:R-:W-:-:S13]  /*0680*/  ISETP.GE.U32.AND P0, PT, R2, UR12, PT ;  /* 0x0000000c02007c0c */ /* 0x000fda000bf06070 */
[----:B------:R-:W-:-:S04]  /*0690*/  @P0 IADD3 R2, PT, PT, R2, -UR12, RZ ;  /* 0x8000000c02020c10 */ /* 0x000fc8000fffe0ff */
[----:B------:R-:W-:-:S13]  /*06a0*/  ISETP.GE.U32.AND P0, PT, R2, UR12, PT ;  /* 0x0000000c02007c0c */ /* 0x000fda000bf06070 */
[----:B------:R-:W-:Y:S01]  /*06b0*/  @P0 VIADD R2, R2, -UR12 ;  /* 0x8000000c02020c36 */ /* 0x000fe20008000000 */
[----:B------:R-:W-:Y:S01]  /*06c0*/  @!P1 LOP3.LUT R2, RZ, UR12, RZ, 0x33, !PT ;  /* 0x0000000cff029c12 */ /* 0x000fe2000f8e33ff */
[----:B------:R-:W-:Y:S06]  /*06d0*/  BRA `(.L_x_32) ;  /* 0x00000000000c7947 */ /* 0x000fec0003800000 */
.L_x_31:
[----:B------:R-:W-:Y:S02]  /*06e0*/  MOV R11, R7 ;  /* 0x00000007000b7202 */ /* 0x000fe40000000f00 */
[----:B------:R-:W-:-:S07]  /*06f0*/  MOV R12, 0x710 ;  /* 0x00000710000c7802 */ /* 0x000fce0000000f00 */
[----:B------:R-:W-:Y:S05]  /*0700*/  CALL.REL.NOINC `($__internal_2_$__cuda_sm20_rem_u64) ;  /* 0x0000000000c47944 */ /* 0x000fea0003c00000 */
.L_x_32:
[----:B------:R-:W-:Y:S05]  /*0710*/  BSYNC.RECONVERGENT B0 ;  /* 0x0000000000007941 */ /* 0x000fea0003800200 */
.L_x_30:
        /* <DEDUP_REMOVED lines=26> */
[----:B------:R-:W-:Y:S01]  /*08c0*/  @!P1 LOP3.LUT R2, RZ, UR12, RZ, 0x33, !PT ;  /* 0x0000000cff029c12 */ /* 0x000fe2000f8e33ff */
[----:B------:R-:W-:Y:S06]  /*08d0*/  BRA `(.L_x_35) ;  /* 0x00000000000c7947 */ /* 0x000fec0003800000 */
.L_x_34:
[----:B------:R-:W-:Y:S01]  /*08e0*/  IMAD.MOV.U32 R11, RZ, RZ, R8 ;  /* 0x000000ffff0b7224 */ /* 0x000fe200078e0008 */
[----:B------:R-:W-:-:S07]  /*08f0*/  MOV R12, 0x910 ;  /* 0x00000910000c7802 */ /* 0x000fce0000000f00 */
[----:B------:R-:W-:Y:S05]  /*0900*/  CALL.REL.NOINC `($__internal_2_$__cuda_sm20_rem_u64) ;  /* 0x0000000000447944 */ /* 0x000fea0003c00000 */
.L_x_35:
[----:B------:R-:W-:Y:S05]  /*0910*/  BSYNC.RECONVERGENT B0 ;  /* 0x0000000000007941 */ /* 0x000fea0003800200 */
.L_x_33:
[----:B------:R-:W-:-:S04]  /*0920*/  LEA R4, P0, R2, UR14, 0x2 ;  /* 0x0000000e02047c11 */ /* 0x000fc8000f8010ff */
[----:B------:R-:W-:-:S06]  /*0930*/  LEA.HI.X R5, R2, UR15, R3, 0x2, P0 ;  /* 0x0000000f02057c11 */ /* 0x000fcc00080f1403 */
[----:B------:R-:W2:Y:S01]  /*0940*/  LDG.E.STRONG.GPU R5, desc[UR8][R4.64] ;  /* 0x0000000804057981 */ /* 0x000ea2000c1ef900 */
[----:B------:R-:W-:Y:S01]  /*0950*/  UIADD3 UR4, UPT, UPT, UR4, 0x4, URZ ;  /* 0x0000000404047890 */ /* 0x000fe2000fffe0ff */
[C---:B------:R-:W-:Y:S01]  /*0960*/  LEA R6, R9.reuse, R6, 0x2 ;  /* 0x0000000609067211 */ /* 0x040fe200078e10ff */
[C---:B------:R-:W-:Y:S01]  /*0970*/  IMAD R7, R9.reuse, 0x4, R7 ;  /* 0x0000000409077824 */ /* 0x040fe200078e0207 */
[C---:B------:R-:W-:Y:S01]  /*0980*/  LEA R10, R9.reuse, R10, 0x2 ;  /* 0x0000000a090a7211 */ /* 0x040fe200078e10ff */
[----:B------:R-:W-:Y:S01]  /*0990*/  UISETP.NE.AND UP0, UPT, UR4, 0x1f4, UPT ;  /* 0x000001f40400788c */ /* 0x000fe2000bf05270 */
[----:B------:R-:W-:Y:S02]  /*09a0*/  IMAD R8, R9, 0x4, R8 ;  /* 0x0000000409087824 */ /* 0x000fe400078e0208 */
[----:B--2---:R-:W-:-:S06]  /*09b0*/  FADD R14, R14, R5 ;  /* 0x000000050e0e7221 */ /* 0x004fcc0000000000 */
[----:B------:R-:W-:Y:S05]  /*09c0*/  BRA.U UP0, `(.L_x_36) ;  /* 0xfffffff500dc7547 */ /* 0x000fea000b83ffff */
[----:B------:R-:W-:-:S13]  /*09d0*/  ISETP.NE.AND P0, PT, R0, RZ, PT ;  /* 0x000000ff0000720c */ /* 0x000fda0003f05270 */
[----:B------:R-:W-:Y:S05]  /*09e0*/  @P0 EXIT ;  /* 0x000000000000094d */ /* 0x000fea0003800000 */
[----:B------:R-:W0:Y:S02]  /*09f0*/  LDC.64 R2, c[0x0][0x390] ;  /* 0x0000e400ff027b82 */ /* 0x000e240000000a00 */
[----:B0-----:R-:W-:Y:S01]  /*0a00*/  STG.E desc[UR8][R2.64], R14 ;  /* 0x0000000e02007986 */ /* 0x001fe2000c101908 */
[----:B------:R-:W-:Y:S05]  /*0a10*/  EXIT ;  /* 0x000000000000794d */ /* 0x000fea0003800000 */
        .weak           $__internal_2_$__cuda_sm20_rem_u64
        .type           $__internal_2_$__cuda_sm20_rem_u64,@function
        .size           $__internal_2_$__cuda_sm20_rem_u64,(.L_x_144 - $__internal_2_$__cuda_sm20_rem_u64)
$__internal_2_$__cuda_sm20_rem_u64:
        /* <DEDUP_REMOVED lines=33> */
[----:B------:R-:W-:-:S04]  /*0c30*/  IMAD.WIDE.U32 R2, R4, R13, R2 ;  /* 0x0000000d04027225 */ /* 0x000fc800078e0002 */
[C---:B------:R-:W-:Y:S02]  /*0c40*/  IMAD R5, R16.reuse, R13, RZ ;  /* 0x0000000d10057224 */ /* 0x040fe400078e02ff */
[----:B------:R-:W-:-:S04]  /*0c50*/  IMAD.HI.U32 R2, P0, R16, R11, R2 ;  /* 0x0000000b10027227 */ /* 0x000fc80007800002 */
[----:B------:R-:W-:Y:S01]  /*0c60*/  IMAD.HI.U32 R4, R16, R13, RZ ;  /* 0x0000000d10047227 */ /* 0x000fe200078e00ff */
[----:B------:R-:W-:-:S03]  /*0c70*/  IADD3 R5, P1, PT, R5, R2, RZ ;  /* 0x0000000205057210 */ /* 0x000fc60007f3e0ff */
[----:B------:R-:W-:Y:S02]  /*0c80*/  IMAD.X R4, RZ, RZ, R4, P0 ;  /* 0x000000ffff047224 */ /* 0x000fe400000e0604 */
[----:B------:R-:W-:-:S03]  /*0c90*/  IMAD.WIDE.U32 R2, R5, UR6, RZ ;  /* 0x0000000605027c25 */ /* 0x000fc6000f8e00ff */
[----:B------:R-:W-:Y:S01]  /*0ca0*/  IADD3.X R4, PT, PT, RZ, R4, RZ, P1, !PT ;  /* 0x00000004ff047210 */ /* 0x000fe20000ffe4ff */
[----:B------:R-:W-:Y:S01]  /*0cb0*/  IMAD R5, R5, UR7, R3 ;  /* 0x0000000705057c24 */ /* 0x000fe2000f8e0203 */
[----:B------:R-:W-:-:S03]  /*0cc0*/  IADD3 R2, P1, PT, -R2, R11, RZ ;  /* 0x0000000b02027210 */ /* 0x000fc60007f3e1ff */
[----:B------:R-:W-:Y:S01]  /*0cd0*/  IMAD R4, R4, UR6, R5 ;  /* 0x0000000604047c24 */ /* 0x000fe2000f8e0205 */
[----:B------:R-:W-:-:S03]  /*0ce0*/  ISETP.GE.U32.AND P0, PT, R2, UR6, PT ;  /* 0x0000000602007c0c */ /* 0x000fc6000bf06070 */
[----:B------:R-:W-:Y:S01]  /*0cf0*/  IMAD.X R13, R13, 0x1, ~R4, P1 ;  /* 0x000000010d0d7824 */ /* 0x000fe200008e0e04 */
[----:B------:R-:W-:-:S04]  /*0d00*/  IADD3 R5, P1, PT, R2, -UR6, RZ ;  /* 0x8000000602057c10 */ /* 0x000fc8000ff3e0ff */
[C---:B------:R-:W-:Y:S02]  /*0d10*/  ISETP.GE.U32.AND.EX P0, PT, R13.reuse, UR7, PT, P0 ;  /* 0x000000070d007c0c */ /* 0x040fe4000bf06100 */
[----:B------:R-:W-:Y:S02]  /*0d20*/  IADD3.X R4, PT, PT, R13, ~UR7, RZ, P1, !PT ;  /* 0x800000070d047c10 */ /* 0x000fe40008ffe4ff */
[----:B------:R-:W-:Y:S02]  /*0d30*/  SEL R5, R5, R2, P0 ;  /* 0x0000000205057207 */ /* 0x000fe40000000000 */
[----:B------:R-:W-:Y:S02]  /*0d40*/  SEL R4, R4, R13, P0 ;  /* 0x0000000d04047207 */ /* 0x000fe40000000000 */
[C---:B------:R-:W-:Y:S02]  /*0d50*/  ISETP.GE.U32.AND P0, PT, R5.reuse, UR6, PT ;  /* 0x0000000605007c0c */ /* 0x040fe4000bf06070 */
[----:B------:R-:W-:-:S02]  /*0d60*/  IADD3 R2, P2, PT, R5, -UR6, RZ ;  /* 0x8000000605027c10 */ /* 0x000fc4000ff5e0ff */
[----:B------:R-:W-:Y:S02]  /*0d70*/  ISETP.NE.U32.AND P1, PT, RZ, UR6, PT ;  /* 0x00000006ff007c0c */ /* 0x000fe4000bf25070 */
[C---:B------:R-:W-:Y:S02]  /*0d80*/  ISETP.GE.U32.AND.EX P0, PT, R4.reuse, UR7, PT, P0 ;  /* 0x0000000704007c0c */ /* 0x040fe4000bf06100 */
[----:B------:R-:W-:Y:S02]  /*0d90*/  IADD3.X R3, PT, PT, R4, ~UR7, RZ, P2, !PT ;  /* 0x8000000704037c10 */ /* 0x000fe400097fe4ff */
[----:B------:R-:W-:Y:S02]  /*0da0*/  MOV R13, 0x0 ;  /* 0x00000000000d7802 */ /* 0x000fe40000000f00 */
[----:B------:R-:W-:Y:S02]  /*0db0*/  ISETP.NE.AND.EX P1, PT, RZ, UR7, PT, P1 ;  /* 0x00000007ff007c0c */ /* 0x000fe4000bf25310 */
[----:B------:R-:W-:-:S02]  /*0dc0*/  SEL R2, R2, R5, P0 ;  /* 0x0000000502027207 */ /* 0x000fc40000000000 */
[----:B------:R-:W-:Y:S02]  /*0dd0*/  SEL R3, R3, R4, P0 ;  /* 0x0000000403037207 */ /* 0x000fe40000000000 */
[----:B------:R-:W-:Y:S02]  /*0de0*/  SEL R2, R2, 0xffffffff, P1 ;  /* 0xffffffff02027807 */ /* 0x000fe40000800000 */
[----:B------:R-:W-:Y:S01]  /*0df0*/  SEL R3, R3, 0xffffffff, P1 ;  /* 0xffffffff03037807 */ /* 0x000fe20000800000 */
[----:B------:R-:W-:Y:S06]  /*0e00*/  RET.REL.NODEC R12 `(_Z16coalesced_accessPfmS_) ;  /* 0xfffffff00c7c7950 */ /* 0x000fec0003c3ffff */
.L_x_37:
        /* <DEDUP_REMOVED lines=15> */
.L_x_144:


//--------------------- .text._Z11offset_testPfmmS_ --------------------------
	.section	.text._Z11offset_testPfmmS_,"ax",@progbits
	.align	128
        .global         _Z11offset_testPfmmS_
        .type           _Z11offset_testPfmmS_,@function
        .size           _Z11offset_testPfmmS_,(.L_x_145 - _Z11offset_testPfmmS_)
        .other          _Z11offset_testPfmmS_,@"STO_CUDA_ENTRY STV_DEFAULT"
_Z11offset_testPfmmS_:
.text._Z11offset_testPfmmS_:
[----:B------:R-:W-:Y:S01]  /*0000*/  LDC R1, c[0x0][0x37c] ;  /* 0x0000df00ff017b82 */ /* 0x000fe20000000800 */
[----:B------:R-:W0:Y:S07]  /*0010*/  S2R R3, SR_TID.X ;  /* 0x0000000000037919 */ /* 0x000e2e0000002100 */
[----:B------:R-:W0:Y:S01]  /*0020*/  S2UR UR6, SR_CTAID.X ;  /* 0x00000000000679c3 */ /* 0x000e220000002500 */
[----:B------:R-:W1:Y:S01]  /*0030*/  LDCU.64 UR4, c[0x0][0x390] ;  /* 0x00007200ff0477ac */ /* 0x000e620008000a00 */
[----:B------:R-:W2:Y:S06]  /*0040*/  LDCU.64 UR10, c[0x0][0x358] ;  /* 0x00006b00ff0a77ac */ /* 0x000eac0008000a00 */
[----:B------:R-:W0:Y:S01]  /*0050*/  LDC R0, c[0x0][0x360] ;  /* 0x0000d800ff007b82 */ /* 0x000e220000000800 */
[----:B------:R-:W3:Y:S01]  /*0060*/  LDCU UR9, c[0x0][0x38c] ;  /* 0x00007180ff0977ac */ /* 0x000ee20008000800 */
[----:B------:R-:W4:Y:S01]  /*0070*/  LDCU UR12, c[0x0][0x388] ;  /* 0x00007100ff0c77ac */ /* 0x000f220008000800 */
[----:B------:R-:W0:Y:S01]  /*0080*/  LDCU.64 UR14, c[0x0][0x380] ;  /* 0x00007000ff0e77ac */ /* 0x000e220008000a00 */
[----:B-1----:R-:W-:-:S02]  /*0090*/  USHF.L.U64.HI UR8, UR4, 0x2, UR5 ;  /* 0x0000000204087899 */ /* 0x002fc40008010205 */
[----:B------:R-:W-:-:S03]  /*00a0*/  USHF.L.U32 UR5, UR4, 0x2, URZ ;  /* 0x0000000204057899 */ /* 0x000fc600080006ff */
[----:B------:R-:W-:Y:S01]  /*00b0*/  UMOV UR4, URZ ;  /* 0x000000ff00047c82 */ /* 0x000fe20008000000 */
[----:B0-----:R-:W-:Y:S02]  /*00c0*/  IMAD R0, R0, UR6, R3 ;  /* 0x0000000600007c24 */ /* 0x001fe4000f8e0203 */
[----:B------:R-:W-:Y:S02]  /*00d0*/  IMAD.MOV.U32 R3, RZ, RZ, RZ ;  /* 0x000000ffff037224 */ /* 0x000fe400078e00ff */
[----:B------:R-:W-:-:S05]  /*00e0*/  IMAD.SHL.U32 R2, R0, 0x20, RZ ;  /* 0x0000002000027824 */ /* 0x000fca00078e00ff */
[----:B--234-:R-:W-:-:S07]  /*00f0*/  IADD3 R4, PT, PT, R2, 0x1, RZ ;  /* 0x0000000102047810 */ /* 0x01cfce0007ffe0ff */
.L_x_44:
[----:B------:R-:W-:Y:S01]  /*0100*/  SHF.R.S32.HI R7, RZ, 0x1f, R2 ;  /* 0x0000001fff077819 */ /* 0x000fe20000011402 */
[----:B------:R-:W0:Y:S01]  /*0110*/  LDCU.64 UR6, c[0x0][0x388] ;  /* 0x00007100ff0677ac */ /* 0x000e220008000a00 */
[----:B------:R-:W-:Y:S02]  /*0120*/  BSSY.RECONVERGENT B0, `(.L_x_38) ;  /* 0x000001c000007945 */ /* 0x000fe40003800200 */
[----:B------:R-:W-:-:S04]  /*0130*/  LOP3.LUT R5, R7, UR9, RZ, 0xfc, !PT ;  /* 0x0000000907057c12 */ /* 0x000fc8000f8efcff */
[----:B------:R-:W-:Y:S02]  /*0140*/  ISETP.NE.U32.AND P0, PT, R5, RZ, PT ;  /* 0x000000ff0500720c */ /* 0x000fe40003f05070 */
[----:B------:R-:W-:-:S11]  /*0150*/  SHF.R.S32.HI R5, RZ, 0x1f, R4 ;  /* 0x0000001fff057819 */ /* 0x000fd60000011404 */
[----:B0-----:R-:W-:Y:S05]  /*0160*/  @P0 BRA `(.L_x_39) ;  /* 0x0000000000500947 */ /* 0x001fea0003800000 */
[----:B------:R-:W0:Y:S01]  /*0170*/  I2F.U32.RP R8, UR12 ;  /* 0x0000000c00087d06 */ /* 0x000e220008209000 */
[----:B------:R-:W-:-:S07]  /*0180*/  ISETP.NE.U32.AND P1, PT, RZ, UR12, PT ;  /* 0x0000000cff007c0c */ /* 0x000fce000bf25070 */
[----:B0-----:R-:W0:Y:S02]  /*0190*/  MUFU.RCP R8, R8 ;  /* 0x0000000800087308 */ /* 0x001e240000001000 */
[----:B0-----:R-:W-:-:S06]  /*01a0*/  VIADD R6, R8, 0xffffffe ;  /* 0x0ffffffe08067836 */ /* 0x001fcc0000000000 */
[----:B------:R0:W1:Y:S02]  /*01b0*/  F2I.FTZ.U32.TRUNC.NTZ R7, R6 ;  /* 0x0000000600077305 */ /* 0x000064000021f000 */
[----:B0-----:R-:W-:Y:S02]  /*01c0*/  HFMA2 R6, -RZ, RZ, 0, 0 ;  /* 0x00000000ff067431 */ /* 0x001fe400000001ff */
[----:B-1----:R-:W-:-:S04]  /*01d0*/  IMAD.MOV R9, RZ, RZ, -R7 ;  /* 0x000000ffff097224 */ /* 0x002fc800078e0a07 */
        /* <DEDUP_REMOVED lines=13> */
.L_x_39:
[----:B------:R-:W-:Y:S02]  /*02b0*/  MOV R6, R2 ;  /* 0x0000000200067202 */ /* 0x000fe40000000f00 */
[----:B------:R-:W-:-:S07]  /*02c0*/  MOV R8, 0x2e0 ;  /* 0x000002e000087802 */ /* 0x000fce0000000f00 */
[----:B------:R-:W-:Y:S05]  /*02d0*/  CALL.REL.NOINC `($__internal_3_$__cuda_sm20_rem_u64) ;  /* 0x0000000000dc7944 */ /* 0x000fea0003c00000 */
.L_x_40:
[----:B------:R-:W-:Y:S05]  /*02e0*/  BSYNC.RECONVERGENT B0 ;  /* 0x0000000000007941 */ /* 0x000fea0003800200 */
.L_x_38:
[----:B------:R-:W-:-:S04]  /*02f0*/  LEA R8, P0, R6, UR14, 0x2 ;  /* 0x0000000e06087c11 */ /* 0x000fc8000f8010ff */
[----:B------:R-:W-:Y:S02]  /*0300*/  LEA.HI.X R9, R6, UR15, R7, 0x2, P0 ;  /* 0x0000000f06097c11 */ /* 0x000fe400080f1407 */
[----:B------:R-:W-:-:S03]  /*0310*/  IADD3 R6, P0, PT, R8, UR5, RZ ;  /* 0x0000000508067c10 */ /* 0x000fc6000ff1e0ff */
[----:B------:R-:W2:Y:S01]  /*0320*/  LDG.E.STRONG.GPU R8, desc[UR10][R8.64] ;  /* 0x0000000a08087981 */ /* 0x000ea2000c1ef900 */
[----:B------:R-:W-:-:S05]  /*0330*/  IADD3.X R7, PT, PT, R9, UR8, RZ, P0, !PT ;  /* 0x0000000809077c10 */ /* 0x000fca00087fe4ff */
[----:B------:R-:W3:Y:S01]  /*0340*/  LDG.E.STRONG.GPU R6, desc[UR10][R6.64] ;  /* 0x0000000a06067981 */ /* 0x000ee2000c1ef900 */
[----:B------:R-:W-:-:S04]  /*0350*/  LOP3.LUT R10, R5, UR9, RZ, 0xfc, !PT ;  /* 0x00000009050a7c12 */ /* 0x000fc8000f8efcff */
[----:B------:R-:W-:Y:S01]  /*0360*/  ISETP.NE.U32.AND P0, PT, R10, RZ, PT ;  /* 0x000000ff0a00720c */ /* 0x000fe20003f05070 */
[----:B------:R-:W-:Y:S01]  /*0370*/  BSSY.RECONVERGENT B0, `(.L_x_41) ;  /* 0x000001b000007945 */ /* 0x000fe20003800200 */
[----:B--2---:R-:W-:-:S04]  /*0380*/  FADD R3, R8, R3 ;  /* 0x0000000308037221 */ /* 0x004fc80000000000 */
[----:B---3--:R-:W-:-:S07]  /*0390*/  FADD R3, R3, R6 ;  /* 0x0000000603037221 */ /* 0x008fce0000000000 */
        /* <DEDUP_REMOVED lines=20> */
.L_x_42:
[----:B------:R-:W-:Y:S01]  /*04e0*/  IMAD.MOV.U32 R7, RZ, RZ, R5 ;  /* 0x000000ffff077224 */ /* 0x000fe200078e0005 */
[----:B------:R-:W-:Y:S02]  /*04f0*/  MOV R6, R4 ;  /* 0x0000000400067202 */ /* 0x000fe40000000f00 */
[----:B------:R-:W-:-:S07]  /*0500*/  MOV R8, 0x520 ;  /* 0x0000052000087802 */ /* 0x000fce0000000f00 */
[----:B------:R-:W-:Y:S05]  /*0510*/  CALL.REL.NOINC `($__internal_3_$__cuda_sm20_rem_u64) ;  /* 0x00000000004c7944 */ /* 0x000fea0003c00000 */
.L_x_43:
[----:B------:R-:W-:Y:S05]  /*0520*/  BSYNC.RECONVERGENT B0 ;  /* 0x0000000000007941 */ /* 0x000fea0003800200 */
.L_x_41:
[----:B------:R-:W-:-:S04]  /*0530*/  LEA R8, P0, R6, UR14, 0x2 ;  /* 0x0000000e06087c11 */ /* 0x000fc8000f8010ff */
[----:B------:R-:W-:Y:S02]  /*0540*/  LEA.HI.X R9, R6, UR15, R7, 0x2, P0 ;  /* 0x0000000f06097c11 */ /* 0x000fe400080f1407 */
[----:B------:R-:W-:-:S03]  /*0550*/  IADD3 R6, P0, PT, R8, UR5, RZ ;  /* 0x0000000508067c10 */ /* 0x000fc6000ff1e0ff */
[----:B------:R-:W2:Y:S01]  /*0560*/  LDG.E.STRONG.GPU R8, desc[UR10][R8.64] ;  /* 0x0000000a08087981 */ /* 0x000ea2000c1ef900 */
[----:B------:R-:W-:-:S05]  /*0570*/  IADD3.X R7, PT, PT, R9, UR8, RZ, P0, !PT ;  /* 0x0000000809077c10 */ /* 0x000fca00087fe4ff */
[----:B------:R-:W3:Y:S01]  /*0580*/  LDG.E.STRONG.GPU R6, desc[UR10][R6.64] ;  /* 0x0000000a06067981 */ /* 0x000ee2000c1ef900 */
[----:B------:R-:W-:-:S04]  /*0590*/  UIADD3 UR4, UPT, UPT, UR4, 0x4, URZ ;  /* 0x0000000404047890 */ /* 0x000fc8000fffe0ff */
[----:B------:R-:W-:Y:S01]  /*05a0*/  UISETP.NE.AND UP0, UPT, UR4, 0x1f4, UPT ;  /* 0x000001f40400788c */ /* 0x000fe2000bf05270 */
[----:B------:R-:W-:Y:S02]  /*05b0*/  VIADD R4, R4, 0x2 ;  /* 0x0000000204047836 */ /* 0x000fe40000000000 */
[----:B------:R-:W-:Y:S02]  /*05c0*/  VIADD R2, R2, 0x2 ;  /* 0x0000000202027836 */ /* 0x000fe40000000000 */
[----:B--2---:R-:W-:-:S04]  /*05d0*/  FADD R3, R3, R8 ;  /* 0x0000000803037221 */ /* 0x004fc80000000000 */
[----:B---3--:R-:W-:Y:S01]  /*05e0*/  FADD R3, R3, R6 ;  /* 0x0000000603037221 */ /* 0x008fe20000000000 */
[----:B------:R-:W-:Y:S06]  /*05f0*/  BRA.U UP0, `(.L_x_44) ;  /* 0xfffffff900c07547 */ /* 0x000fec000b83ffff */
[----:B------:R-:W-:-:S13]  /*0600*/  ISETP.NE.AND P0, PT, R0, RZ, PT ;  /* 0x000000ff0000720c */ /* 0x000fda0003f05270 */
[----:B------:R-:W-:Y:S05]  /*0610*/  @P0 EXIT ;  /* 0x000000000000094d */ /* 0x000fea0003800000 */
[----:B------:R-:W0:Y:S02]  /*0620*/  LDC.64 R4, c[0x0][0x398] ;  /* 0x0000e600ff047b82 */ /* 0x000e240000000a00 */
[----:B0-----:R-:W-:Y:S01]  /*0630*/  STG.E desc[UR10][R4.64], R3 ;  /* 0x0000000304007986 */ /* 0x001fe2000c10190a */
[----:B------:R-:W-:Y:S05]  /*0640*/  EXIT ;  /* 0x000000000000794d */ /* 0x000fea0003800000 */
        .weak           $__internal_3_$__cuda_sm20_rem_u64
        .type           $__internal_3_$__cuda_sm20_rem_u64,@function
        .size           $__internal_3_$__cuda_sm20_rem_u64,(.L_x_145 - $__internal_3_$__cuda_sm20_rem_u64)
$__internal_3_$__cuda_sm20_rem_u64:
        /* <DEDUP_REMOVED lines=9> */
[----:B------:R-:W-:Y:S02]  /*06e0*/  IMAD.X R17, RZ, RZ, ~R13, P0 ;  /* 0x000000ffff117224 */ /* 0x000fe400000e0e0d */
[----:B------:R-:W-:Y:S02]  /*06f0*/  IMAD.MOV.U32 R13, RZ, RZ, R10 ;  /* 0x000000ffff0d7224 */ /* 0x000fe400078e000a */
[-C--:B------:R-:W-:Y:S02]  /*0700*/  IMAD R19, R11, R17.reuse, RZ ;  /* 0x000000110b137224 */ /* 0x080fe400078e02ff */
[----:B------:R-:W-:-:S04]  /*0710*/  IMAD.WIDE.U32 R12, P0, R10, R17, R12 ;  /* 0x000000110a0c7225 */ /* 0x000fc8000780000c */
[----:B------:R-:W-:-:S04]  /*0720*/  IMAD.HI.U32 R9, R11, R17, RZ ;  /* 0x000000110b097227 */ /* 0x000fc800078e00ff */
[----:B------:R-:W-:Y:S01]  /*0730*/  IMAD.HI.U32 R12, P1, R11, R15, R12 ;  /* 0x0000000f0b0c7227 */ /* 0x000fe2000782000c */
[----:B------:R-:W-:-:S04]  /*0740*/  IADD3.X R9, PT, PT, R9, R11, RZ, P0, !PT ;  /* 0x0000000b09097210 */ /* 0x000fc800007fe4ff */
[----:B------:R-:W-:-:S04]  /*0750*/  IADD3 R13, P2, PT, R19, R12, RZ ;  /* 0x0000000c130d7210 */ /* 0x000fc80007f5e0ff */
[----:B------:R-:W-:Y:S01]  /*0760*/  IADD3.X R9, PT, PT, RZ, RZ, R9, P2, P1 ;  /* 0x000000ffff097210 */ /* 0x000fe200017e2409 */
[----:B------:R-:W-:-:S04]  /*0770*/  IMAD.WIDE.U32 R10, R13, UR6, RZ ;  /* 0x000000060d0a7c25 */ /* 0x000fc8000f8e00ff */
        /* <DEDUP_REMOVED lines=34> */
[C---:B------:R-:W-:Y:S02]  /*09a0*/  ISETP.GE.U32.AND.EX P0, PT, R10.reuse, UR7, PT, P0 ;  /* 0x000000070a007c0c */ /* 0x040fe4000bf06100 */
[----:B------:R-:W-:Y:S02]  /*09b0*/  ISETP.NE.U32.AND P1, PT, RZ, UR6, PT ;  /* 0x00000006ff007c0c */ /* 0x000fe4000bf25070 */
[----:B------:R-:W-:Y:S02]  /*09c0*/  IADD3.X R7, PT, PT, R10, ~UR7, RZ, P2, !PT ;  /* 0x800000070a077c10 */ /* 0x000fe400097fe4ff */
[----:B------:R-:W-:Y:S02]  /*09d0*/  SEL R6, R6, R9, P0 ;  /* 0x0000000906067207 */ /* 0x000fe40000000000 */
[----:B------:R-:W-:Y:S02]  /*09e0*/  MOV R9, 0x0 ;  /* 0x0000000000097802 */ /* 0x000fe40000000f00 */
[----:B------:R-:W-:-:S02]  /*09f0*/  ISETP.NE.AND.EX P1, PT, RZ, UR7, PT, P1 ;  /* 0x00000007ff007c0c */ /* 0x000fc4000bf25310 */
[----:B------:R-:W-:Y:S02]  /*0a00*/  SEL R7, R7, R10, P0 ;  /* 0x0000000a07077207 */ /* 0x000fe40000000000 */
[----:B------:R-:W-:Y:S02]  /*0a10*/  SEL R6, R6, 0xffffffff, P1 ;  /* 0xffffffff06067807 */ /* 0x000fe40000800000 */
[----:B------:R-:W-:Y:S01]  /*0a20*/  SEL R7, R7, 0xffffffff, P1 ;  /* 0xffffffff07077807 */ /* 0x000fe20000800000 */
[----:B------:R-:W-:Y:S06]  /*0a30*/  RET.REL.NODEC R8 `(_Z11offset_testPfmmS_) ;  /* 0xfffffff408707950 */ /* 0x000fec0003c3ffff */
.L_x_45:
        /* <DEDUP_REMOVED lines=12> */
.L_x_145:


//--------------------- .text._Z22concurrent_diff_regionPfmmS_Pm --------------------------
	.section	.text._Z22concurrent_diff_regionPfmmS_Pm,"ax",@progbits
	.align	128
        .global         _Z22concurrent_diff_regionPfmmS_Pm
        .type           _Z22concurrent_diff_regionPfmmS_Pm,@function
        .size           _Z22concurrent_diff_regionPfmmS_Pm,(.L_x_146 - _Z22concurrent_diff_regionPfmmS_Pm)
        .other          _Z22concurrent_diff_regionPfmmS_Pm,@"STO_CUDA_ENTRY STV_DEFAULT"
_Z22concurrent_diff_regionPfmmS_Pm:
.text._Z22concurrent_diff_regionPfmmS_Pm:
[----:B------:R-:W-:Y:S01]  /*0000*/  LDC R1, c[0x0][0x37c] ;  /* 0x0000df00ff017b82 */ /* 0x000fe20000000800 */
[----:B------:R-:W0:Y:S07]  /*0010*/  S2R R0, SR_CTAID.X ;  /* 0x0000000000007919 */ /* 0x000e2e0000002500 */
[----:B------:R-:W1:Y:S01]  /*0020*/  LDC.64 R2, c[0x0][0x390] ;  /* 0x0000e400ff027b82 */ /* 0x000e620000000a00 */
[----:B------:R-:W2:Y:S01]  /*0030*/  S2R R6, SR_TID.X ;  /* 0x0000000000067919 */ /* 0x000ea20000002100 */
[----:B0-----:R-:W-:-:S04]  /*0040*/  LOP3.LUT R4, R0, 0x1, RZ, 0xc0, !PT ;  /* 0x0000000100047812 */ /* 0x001fc800078ec0ff */
[----:B------:R-:W-:Y:S02]  /*0050*/  ISETP.NE.U32.AND P0, PT, R4, 0x1, PT ;  /* 0x000000010400780c */ /* 0x000fe40003f05070 */
[----:B--2---:R-:W-:Y:S02]  /*0060*/  ISETP.NE.AND P1, PT, R6, RZ, PT ;  /* 0x000000ff0600720c */ /* 0x004fe40003f25270 */
[----:B-1----:R-:W-:Y:S02]  /*0070*/  SEL R7, R2, RZ, !P0 ;  /* 0x000000ff02077207 */ /* 0x002fe40004000000 */
[----:B------:R-:W-:-:S09]  /*0080*/  SEL R8, R3, RZ, !P0 ;  /* 0x000000ff03087207 */ /* 0x000fd20004000000 */
[----:B------:R-:W-:Y:S01]  /*0090*/  @!P1 CS2R R2, SR_CLOCKLO ;  /* 0x0000000000029805 */ /* 0x000fe20000015000 */
[----:B------:R-:W0:Y:S01]  /*00a0*/  @!P1 S2R R5, SR_CgaCtaId ;  /* 0x0000000000059919 */ /* 0x000e220000008800 */
[----:B------:R-:W-:Y:S01]  /*00b0*/  @!P1 MOV R4, 0x400 ;  /* 0x0000040000049802 */ /* 0x000fe20000000f00 */
[----:B------:R-:W-:Y:S01]  /*00c0*/  IMAD.WIDE.U32 R10, R6, 0x20, RZ ;  /* 0x00000020060a7825 */ /* 0x000fe200078e00ff */
[----:B------:R-:W1:Y:S03]  /*00d0*/  LDCU.64 UR8, c[0x0][0x358] ;  /* 0x00006b00ff0877ac */ /* 0x000e660008000a00 */
[----:B------:R-:W-:Y:S01]  /*00e0*/  IMAD.MOV.U32 R9, RZ, RZ, R11 ;  /* 0x000000ffff097224 */ /* 0x000fe200078e000b */
[----:B------:R-:W2:Y:S01]  /*00f0*/  LDCU UR5, c[0x0][0x38c] ;  /* 0x00007180ff0577ac */ /* 0x000ea20008000800 */
[----:B------:R-:W-:Y:S01]  /*0100*/  IMAD.MOV.U32 R14, RZ, RZ, RZ ;  /* 0x000000ffff0e7224 */ /* 0x000fe200078e00ff */
[----:B------:R-:W3:Y:S01]  /*0110*/  LDCU UR10, c[0x0][0x388] ;  /* 0x00007100ff0a77ac */ /* 0x000ee20008000800 */
[----:B------:R-:W4:Y:S01]  /*0120*/  LDCU.64 UR12, c[0x0][0x380] ;  /* 0x00007000ff0c77ac */ /* 0x000f220008000a00 */
[----:B------:R-:W-:Y:S01]  /*0130*/  UMOV UR4, URZ ;  /* 0x000000ff00047c82 */ /* 0x000fe20008000000 */
[----:B0-----:R-:W-:-:S05]  /*0140*/  @!P1 LEA R5, R5, R4, 0x18 ;  /* 0x0000000405059211 */ /* 0x001fca00078ec0ff */
[----:B------:R0:W-:Y:S01]  /*0150*/  @!P1 STS.64 [R5], R2 ;  /* 0x0000000205009388 */ /* 0x0001e20000000a00 */
[----:B-1234-:R-:W-:Y:S06]  /*0160*/  BAR.SYNC.DEFER_BLOCKING 0x0 ;  /* 0x0000000000007b1d */ /* 0x01efec0000010000 */
.L_x_58:
[----:B0-----:R-:W-:Y:S01]  /*0170*/  LOP3.LUT R2, R9, UR5, RZ, 0xfc, !PT ;  /* 0x0000000509027c12 */ /* 0x001fe2000f8efcff */
[----:B------:R-:W0:Y:S01]  /*0180*/  LDCU.64 UR6, c[0x0][0x388] ;  /* 0x00007100ff0677ac */ /* 0x000e220008000a00 */
[----:B------:R-:W-:Y:S02]  /*0190*/  BSSY.RECONVERGENT B0, `(.L_x_46) ;  /* 0x000001b000007945 */ /* 0x000fe40003800200 */
[----:B------:R-:W-:-:S13]  /*01a0*/  ISETP.NE.U32.AND P0, PT, R2, RZ, PT ;  /* 0x000000ff0200720c */ /* 0x000fda0003f05070 */
[----:B------:R-:W-:Y:S05]  /*01b0*/  @P0 BRA `(.L_x_47) ;  /* 0x0000000000500947 */ /* 0x000fea0003800000 */
[----:B------:R-:W1:Y:S01]  /*01c0*/  I2F.U32.RP R4, UR10 ;  /* 0x0000000a00047d06 */ /* 0x000e620008209000 */
[----:B------:R-:W-:-:S07]  /*01d0*/  ISETP.NE.U32.AND P1, PT, RZ, UR10, PT ;  /* 0x0000000aff007c0c */ /* 0x000fce000bf25070 */
[----:B-1----:R-:W1:Y:S02]  /*01e0*/  MUFU.RCP R4, R4 ;  /* 0x0000000400047308 */ /* 0x002e640000001000 */
[----:B-1----:R-:W-:-:S06]  /*01f0*/  VIADD R2, R4, 0xffffffe ;  /* 0x0ffffffe04027836 */ /* 0x002fcc0000000000 */
[----:B------:R1:W2:Y:S02]  /*0200*/  F2I.FTZ.U32.TRUNC.NTZ R3, R2 ;  /* 0x0000000200037305 */ /* 0x0002a4000021f000 */
[----:B-1----:R-:W-:Y:S02]  /*0210*/  HFMA2 R2, -RZ, RZ, 0, 0 ;  /* 0x00000000ff027431 */ /* 0x002fe400000001ff */
[----:B--2---:R-:W-:-:S04]  /*0220*/  IMAD.MOV R5, RZ, RZ, -R3 ;  /* 0x000000ffff057224 */ /* 0x004fc800078e0a03 */
[----:B------:R-:W-:-:S04]  /*0230*/  IMAD R5, R5, UR10, RZ ;  /* 0x0000000a05057c24 */ /* 0x000fc8000f8e02ff */
[----:B------:R-:W-:-:S06]  /*0240*/  IMAD.HI.U32 R3, R3, R5, R2 ;  /* 0x0000000503037227 */ /* 0x000fcc00078e0002 */
[----:B------:R-:W-:-:S04]  /*0250*/  IMAD.HI.U32 R3, R3, R10, RZ ;  /* 0x0000000a03037227 */ /* 0x000fc800078e00ff */
[----:B------:R-:W-:-:S04]  /*0260*/  IMAD.MOV R3, RZ, RZ, -R3 ;  /* 0x000000ffff037224 */ /* 0x000fc800078e0a03 */
[----:B------:R-:W-:Y:S01]  /*0270*/  IMAD R5, R3, UR10, R10 ;  /* 0x0000000a03057c24 */ /* 0x000fe2000f8e020a */
[----:B------:R-:W-:-:S04]  /*0280*/  MOV R3, RZ ;  /* 0x000000ff00037202 */ /* 0x000fc80000000f00 */
[----:B------:R-:W-:-:S13]  /*0290*/  ISETP.GE.U32.AND P0, PT, R5, UR10, PT ;  /* 0x0000000a05007c0c */ /* 0x000fda000bf06070 */
[----:B------:R-:W-:-:S05]  /*02a0*/  @P0 VIADD R5, R5, -UR10 ;  /* 0x8000000a05050c36 */ /* 0x000fca0008000000 */
[----:B------:R-:W-:-:S13]  /*02b0*/  ISETP.GE.U32.AND P0, PT, R5, UR10, PT ;  /* 0x0000000a05007c0c */ /* 0x000fda000bf06070 */
[----:B------:R-:W-:Y:S01]  /*02c0*/  @P0 VIADD R5, R5, -UR10 ;  /* 0x8000000a05050c36 */ /* 0x000fe20008000000 */
[----:B------:R-:W-:-:S05]  /*02d0*/  @!P1 LOP3.LUT R5, RZ, UR10, RZ, 0x33, !PT ;  /* 0x0000000aff059c12 */ /* 0x000fca000f8e33ff */
[----:B------:R-:W-:Y:S01]  /*02e0*/  IMAD.MOV.U32 R2, RZ, RZ, R5 ;  /* 0x000000ffff027224 */ /* 0x000fe200078e0005 */
[----:B------:R-:W-:Y:S06]  /*02f0*/  BRA `(.L_x_48) ;  /* 0x0000000000107947 */ /* 0x000fec0003800000 */
.L_x_47:
[----:B------:R-:W-:Y:S01]  /*0300*/  IMAD.MOV.U32 R11, RZ, RZ, R10 ;  /* 0x000000ffff0b7224 */ /* 0x000fe200078e000a */
[----:B------:R-:W-:Y:S01]  /*0310*/  MOV R12, 0x340 ;  /* 0x00000340000c7802 */ /* 0x000fe20000000f00 */
[----:B------:R-:W-:-:S07]  /*0320*/  IMAD.MOV.U32 R13, RZ, RZ, R9 ;  /* 0x000000ffff0d7224 */ /* 0x000fce00078e0009 */
[----:B0-----:R-:W-:Y:S05]  /*0330*/  CALL.REL.NOINC `($__internal_4_$__cuda_sm20_rem_u64) ;  /* 0x0000000800247944 */ /* 0x001fea0003c00000 */
.L_x_48:
[----:B0-----:R-:W-:Y:S05]  /*0340*/  BSYNC.RECONVERGENT B0 ;  /* 0x0000000000007941 */ /* 0x001fea0003800200 */
.L_x_46:
[----:B------:R-:W-:-:S05]  /*0350*/  IADD3 R4, P0, PT, R2, R7, RZ ;  /* 0x0000000702047210 */ /* 0x000fca0007f1e0ff */
[----:B------:R-:W-:Y:S01]  /*0360*/  IMAD.X R3, R3, 0x1, R8, P0 ;  /* 0x0000000103037824 */ /* 0x000fe200000e0608 */
[----:B------:R-:W-:-:S04]  /*0370*/  LEA R2, P0, R4, UR12, 0x2 ;  /* 0x0000000c04027c11 */ /* 0x000fc8000f8010ff */
[----:B------:R-:W-:-:S06]  /*0380*/  LEA.HI.X R3, R4, UR13, R3, 0x2, P0 ;  /* 0x0000000d04037c11 */ /* 0x000fcc00080f1403 */
[----:B------:R-:W2:Y:S01]  /*0390*/  LDG.E.STRONG.GPU R3, desc[UR8][R2.64] ;  /* 0x0000000802037981 */ /* 0x000ea2000c1ef900 */
[----:B------:R-:W-:Y:S01]  /*03a0*/  IADD3 R11, P0, PT, R10, 0x1, RZ ;  /* 0x000000010a0b7810 */ /* 0x000fe20007f1e0ff */
[----:B------:R-:W-:Y:S04]  /*03b0*/  BSSY.RECONVERGENT B0, `(.L_x_49) ;  /* 0x000001b000007945 */ /* 0x000fe80003800200 */
[----:B------:R-:W-:-:S05]  /*03c0*/  IMAD.X R13, RZ, RZ, R9, P0 ;  /* 0x000000ffff0d7224 */ /* 0x000fca00000e0609 */
        /* <DEDUP_REMOVED lines=23> */
.L_x_50:
[----:B------:R-:W-:-:S07]  /*0540*/  MOV R12, 0x560 ;  /* 0x00000560000c7802 */ /* 0x000fce0000000f00 */
[----:B------:R-:W-:Y:S05]  /*0550*/  CALL.REL.NOINC `($__internal_4_$__cuda_sm20_rem_u64) ;  /* 0x00000004009c7944 */ /* 0x000fea0003c00000 */
.L_x_51:
[----:B------:R-:W-:Y:S05]  /*0560*/  BSYNC.RECONVERGENT B0 ;  /* 0x0000000000007941 */ /* 0x000fea0003800200 */
.L_x_49:
        /* <DEDUP_REMOVED lines=31> */
.L_x_53:
[----:B------:R-:W-:-:S07]  /*0760*/  MOV R12, 0x780 ;  /* 0x00000780000c7802 */ /* 0x000fce0000000f00 */
[----:B------:R-:W-:Y:S05]  /*0770*/  CALL.REL.NOINC `($__internal_4_$__cuda_sm20_rem_u64) ;  /* 0x0000000400147944 */ /* 0x000fea0003c00000 */
.L_x_54:
[----:B------:R-:W-:Y:S05]  /*0780*/  BSYNC.RECONVERGENT B0 ;  /* 0x0000000000007941 */ /* 0x000fea0003800200 */
.L_x_52:
[----:B------:R-:W-:-:S05]  /*0790*/  IADD3 R4, P0, PT, R2, R7, RZ ;  /* 0x0000000702047210 */ /* 0x000fca0007f1e0ff */
[----:B------:R-:W-:Y:S01]  /*07a0*/  IMAD.X R3, R3, 0x1, R8, P0 ;  /* 0x0000000103037824 */ /* 0x000fe200000e0608 */
[----:B------:R-:W-:-:S04]  /*07b0*/  LEA R2, P0, R4, UR12, 0x2 ;  /* 0x0000000c04027c11 */ /* 0x000fc8000f8010ff */
[----:B------:R-:W-:-:S06]  /*07c0*/  LEA.HI.X R3, R4, UR13, R3, 0x2, P0 ;  /* 0x0000000d04037c11 */ /* 0x000fcc00080f1403 */
[----:B------:R-:W2:Y:S01]  /*07d0*/  LDG.E.STRONG.GPU R3, desc[UR8][R2.64] ;  /* 0x0000000802037981 */ /* 0x000ea2000c1ef900 */
[----:B------:R-:W-:Y:S01]  /*07e0*/  IADD3 R11, P0, PT, R10, 0x3, RZ ;  /* 0x000000030a0b7810 */ /* 0x000fe20007f1e0ff */
[----:B------:R-:W-:Y:S03]  /*07f0*/  BSSY.RECONVERGENT B0, `(.L_x_55) ;  /* 0x000001b000007945 */ /* 0x000fe60003800200 */
[----:B------:R-:W-:-:S04]  /*0800*/  IADD3.X R13, PT, PT, RZ, R9, RZ, P0, !PT ;  /* 0x00000009ff0d7210 */ /* 0x000fc800007fe4ff */
        /* <DEDUP_REMOVED lines=23> */
.L_x_56:
[----:B------:R-:W-:-:S07]  /*0980*/  MOV R12, 0x9a0 ;  /* 0x000009a0000c7802 */ /* 0x000fce0000000f00 */
[----:B------:R-:W-:Y:S05]  /*0990*/  CALL.REL.NOINC `($__internal_4_$__cuda_sm20_rem_u64) ;  /* 0x00000000008c7944 */ /* 0x000fea0003c00000 */
.L_x_57:
[----:B------:R-:W-:Y:S05]  /*09a0*/  BSYNC.RECONVERGENT B0 ;  /* 0x0000000000007941 */ /* 0x000fea0003800200 */
.L_x_55:
[----:B------:R-:W-:-:S04]  /*09b0*/  IADD3 R4, P0, PT, R2, R7, RZ ;  /* 0x0000000702047210 */ /* 0x000fc80007f1e0ff */
[----:B------:R-:W-:Y:S02]  /*09c0*/  IADD3.X R3, PT, PT, R3, R8, RZ, P0, !PT ;  /* 0x0000000803037210 */ /* 0x000fe400007fe4ff */
[----:B------:R-:W-:-:S04]  /*09d0*/  LEA R2, P0, R4, UR12, 0x2 ;  /* 0x0000000c04027c11 */ /* 0x000fc8000f8010ff */
[----:B------:R-:W-:-:S06]  /*09e0*/  LEA.HI.X R3, R4, UR13, R3, 0x2, P0 ;  /* 0x0000000d04037c11 */ /* 0x000fcc00080f1403 */
[----:B------:R-:W2:Y:S01]  /*09f0*/  LDG.E.STRONG.GPU R3, desc[UR8][R2.64] ;  /* 0x0000000802037981 */ /* 0x000ea2000c1ef900 */
[----:B------:R-:W-:Y:S01]  /*0a00*/  UIADD3 UR4, UPT, UPT, UR4, 0x4, URZ ;  /* 0x0000000404047890 */ /* 0x000fe2000fffe0ff */
[----:B------:R-:W-:-:S03]  /*0a10*/  IADD3 R10, P0, PT, R10, 0x4, RZ ;  /* 0x000000040a0a7810 */ /* 0x000fc60007f1e0ff */
[----:B------:R-:W-:Y:S02]  /*0a20*/  UISETP.NE.AND UP0, UPT, UR4, 0x1f4, UPT ;  /* 0x000001f40400788c */ /* 0x000fe4000bf05270 */
[----:B------:R-:W-:Y:S02]  /*0a30*/  IMAD.X R9, RZ, RZ, R9, P0 ;  /* 0x000000ffff097224 */ /* 0x000fe400000e0609 */
[----:B--2---:R-:W-:-:S05]  /*0a40*/  FADD R14, R14, R3 ;  /* 0x000000030e0e7221 */ /* 0x004fca0000000000 */
[----:B------:R-:W-:Y:S05]  /*0a50*/  BRA.U UP0, `(.L_x_58) ;  /* 0xfffffff500c47547 */ /* 0x000fea000b83ffff */
[----:B------:R-:W-:Y:S01]  /*0a60*/  BAR.SYNC.DEFER_BLOCKING 0x0 ;  /* 0x0000000000007b1d */ /* 0x000fe20000010000 */
[----:B------:R-:W-:-:S05]  /*0a70*/  ISETP.NE.AND P0, PT, R6, RZ, PT ;  /* 0x000000ff0600720c */ /* 0x000fca0003f05270 */
[----:B------:R-:W-:Y:S08]  /*0a80*/  BSSY.RECONVERGENT B0, `(.L_x_59) ;  /* 0x000000c000007945 */ /* 0x000ff00003800200 */
[----:B------:R-:W-:Y:S05]  /*0a90*/  @P0 BRA `(.L_x_60) ;  /* 0x0000000000280947 */ /* 0x000fea0003800000 */
[----:B------:R-:W-:Y:S01]  /*0aa0*/  CS2R R4, SR_CLOCKLO ;  /* 0x0000000000047805 */ /* 0x000fe20000015000 */
[----:B------:R-:W0:Y:S01]  /*0ab0*/  S2UR UR5, SR_CgaCtaId ;  /* 0x00000000000579c3 */ /* 0x000e220000008800 */
[----:B------:R-:W-:-:S07]  /*0ac0*/  UMOV UR4, 0x400 ;  /* 0x0000040000047882 */ /* 0x000fce0000000000 */
[----:B------:R-:W1:Y:S01]  /*0ad0*/  LDC.64 R8, c[0x0][0x3a0] ;  /* 0x0000e800ff087b82 */ /* 0x000e620000000a00 */
[----:B0-----:R-:W-:-:S09]  /*0ae0*/  ULEA UR4, UR5, UR4, 0x18 ;  /* 0x0000000405047291 */ /* 0x001fd2000f8ec0ff */
[----:B------:R-:W0:Y:S02]  /*0af0*/  LDS.64 R2, [UR4] ;  /* 0x00000004ff027984 */ /* 0x000e240008000a00 */
[----:B0-----:R-:W-:-:S05]  /*0b00*/  IADD3 R4, P0, PT, -R2, R4, RZ ;  /* 0x0000000402047210 */ /* 0x001fca0007f1e1ff */
[----:B------:R-:W-:Y:S02]  /*0b10*/  IMAD.X R5, R5, 0x1, ~R3, P0 ;  /* 0x0000000105057824 */ /* 0x000fe400000e0e03 */
[----:B-1----:R-:W-:-:S05]  /*0b20*/  IMAD.WIDE.U32 R2, R0, 0x8, R8 ;  /* 0x0000000800027825 */ /* 0x002fca00078e0008 */
[----:B------:R0:W-:Y:S02]  /*0b30*/  STG.E.64 desc[UR8][R2.64], R4 ;  /* 0x0000000402007986 */ /* 0x0001e4000c101b08 */
.L_x_60:
[----:B------:R-:W-:Y:S05]  /*0b40*/  BSYNC.RECONVERGENT B0 ;  /* 0x0000000000007941 */ /* 0x000fea0003800200 */
.L_x_59:
[----:B------:R-:W1:Y:S01]  /*0b50*/  LDCU UR4, c[0x0][0x360] ;  /* 0x00006c00ff0477ac */ /* 0x000e620008000800 */
[----:B0-----:R-:W-:Y:S02]  /*0b60*/  IMAD.MOV R3, RZ, RZ, -R6 ;  /* 0x000000ffff037224 */ /* 0x001fe400078e0a06 */
[----:B-1----:R-:W-:-:S05]  /*0b70*/  IMAD R0, R0, UR4, RZ ;  /* 0x0000000400007c24 */ /* 0x002fca000f8e02ff */
[----:B------:R-:W-:-:S13]  /*0b80*/  ISETP.NE.AND P0, PT, R0, R3, PT ;  /* 0x000000030000720c */ /* 0x000fda0003f05270 */
[----:B------:R-:W-:Y:S05]  /*0b90*/  @P0 EXIT ;  /* 0x000000000000094d */ /* 0x000fea0003800000 */
[----:B------:R-:W0:Y:S02]  /*0ba0*/  LDC.64 R2, c[0x0][0x398] ;  /* 0x0000e600ff027b82 */ /* 0x000e240000000a00 */
[----:B0-----:R-:W-:Y:S01]  /*0bb0*/  STG.E desc[UR8][R2.64], R14 ;  /* 0x0000000e02007986 */ /* 0x001fe2000c101908 */
[----:B------:R-:W-:Y:S05]  /*0bc0*/  EXIT ;  /* 0x000000000000794d */ /* 0x000fea0003800000 */
        .weak           $__internal_4_$__cuda_sm20_rem_u64
        .type           $__internal_4_$__cuda_sm20_rem_u64,@function
        .size           $__internal_4_$__cuda_sm20_rem_u64,(.L_x_146 - $__internal_4_$__cuda_sm20_rem_u64)
$__internal_4_$__cuda_sm20_rem_u64:
        /* <DEDUP_REMOVED lines=27> */
[----:B------:R-:W-:Y:S01]  /*0d80*/  IMAD.HI.U32 R2, R15, R2, RZ ;  /* 0x000000020f027227 */ /* 0x000fe200078e00ff */
[----:B------:R-:W-:-:S03]  /*0d90*/  IADD3 R4, P2, PT, R17, R4, RZ ;  /* 0x0000000411047210 */ /* 0x000fc60007f5e0ff */
[----:B------:R-:W-:Y:S02]  /*0da0*/  IMAD.X R15, R2, 0x1, R15, P0 ;  /* 0x00000001020f7824 */ /* 0x000fe400000e060f */
[----:B------:R-:W-:-:S03]  /*0db0*/  IMAD.HI.U32 R2, R4, R11, RZ ;  /* 0x0000000b04027227 */ /* 0x000fc600078e00ff */
[----:B------:R-:W-:Y:S01]  /*0dc0*/  IADD3.X R16, PT, PT, RZ, RZ, R15, P2, P1 ;  /* 0x000000ffff107210 */ /* 0x000fe200017e240f */
[----:B------:R-:W-:Y:S02]  /*0dd0*/  IMAD.MOV.U32 R3, RZ, RZ, RZ ;  /* 0x000000ffff037224 */ /* 0x000fe400078e00ff */
        /* <DEDUP_REMOVED lines=13> */
[----:B------:R-:W-:Y:S01]  /*0eb0*/  IADD3 R5, P1, PT, R2, -UR6, RZ ;  /* 0x8000000602057c10 */ /* 0x000fe2000ff3e0ff */
[----:B------:R-:W-:-:S03]  /*0ec0*/  IMAD.MOV.U32 R13, RZ, RZ, 0x0 ;  /* 0x00000000ff0d7424 */ /* 0x000fc600078e00ff */
        /* <DEDUP_REMOVED lines=9> */
[----:B------:R-:W-:Y:S02]  /*0f60*/  ISETP.NE.AND.EX P1, PT, RZ, UR7, PT, P1 ;  /* 0x00000007ff007c0c */ /* 0x000fe4000bf25310 */
[----:B------:R-:W-:Y:S02]  /*0f70*/  SEL R2, R2, R5, P0 ;  /* 0x0000000502027207 */ /* 0x000fe40000000000 */
[----:B------:R-:W-:-:S02]  /*0f80*/  SEL R3, R3, R4, P0 ;  /* 0x0000000403037207 */ /* 0x000fc40000000000 */
[----:B------:R-:W-:Y:S02]  /*0f90*/  SEL R2, R2, 0xffffffff, P1 ;  /* 0xffffffff02027807 */ /* 0x000fe40000800000 */
[----:B------:R-:W-:Y:S01]  /*0fa0*/  SEL R3, R3, 0xffffffff, P1 ;  /* 0xffffffff03037807 */ /* 0x000fe20000800000 */
[----:B------:R-:W-:Y:S06]  /*0fb0*/  RET.REL.NODEC R12 `(_Z22concurrent_diff_regionPfmmS_Pm) ;  /* 0xfffffff00c107950 */ /* 0x000fec0003c3ffff */
.L_x_61:
        /* <DEDUP_REMOVED lines=12> */
.L_x_146:


//--------------------- .text._Z22concurrent_same_regionPfmS_Pm --------------------------
	.section	.text._Z22concurrent_same_regionPfmS_Pm,"ax",@progbits
	.align	128
        .global         _Z22concurrent_same_regionPfmS_Pm
        .type           _Z22concurrent_same_regionPfmS_Pm,@function
        .size           _Z22concurrent_same_regionPfmS_Pm,(.L_x_147 - _Z22concurrent_same_regionPfmS_Pm)
        .other          _Z22concurrent_same_regionPfmS_Pm,@"STO_CUDA_ENTRY STV_DEFAULT"
_Z22concurrent_same_regionPfmS_Pm:
.text._Z22concurrent_same_regionPfmS_Pm:
[----:B------:R-:W-:Y:S01]  /*0000*/  LDC R1, c[0x0][0x37c] ;  /* 0x0000df00ff017b82 */ /* 0x000fe20000000800 */
[----:B------:R-:W0:Y:S01]  /*0010*/  S2R R0, SR_TID.X ;  /* 0x0000000000007919 */ /* 0x000e220000002100 */
[----:B------:R-:W1:Y:S01]  /*0020*/  LDCU UR4, c[0x0][0x360] ;  /* 0x00006c00ff0477ac */ /* 0x000e620008000800 */
[----:B------:R-:W1:Y:S01]  /*0030*/  S2R R3, SR_CTAID.X ;  /* 0x0000000000037919 */ /* 0x000e620000002500 */
[----:B0-----:R-:W-:Y:S01]  /*0040*/  ISETP.NE.AND P0, PT, R0, RZ, PT ;  /* 0x000000ff0000720c */ /* 0x001fe20003f05270 */
[----:B-1----:R-:W-:-:S12]  /*0050*/  IMAD R2, R3, UR4, R0 ;  /* 0x0000000403027c24 */ /* 0x002fd8000f8e0200 */
[----:B------:R-:W-:Y:S01]  /*0060*/  @!P0 CS2R R10, SR_CLOCKLO ;  /* 0x00000000000a8805 */ /* 0x000fe20000015000 */
[----:B------:R-:W0:Y:S01]  /*0070*/  @!P0 S2R R9, SR_CgaCtaId ;  /* 0x0000000000098919 */ /* 0x000e220000008800 */
[----:B------:R-:W-:Y:S01]  /*0080*/  @!P0 MOV R4, 0x400 ;  /* 0x0000040000048802 */ /* 0x000fe20000000f00 */
[----:B------:R-:W-:Y:S01]  /*0090*/  IMAD.MOV.U32 R5, RZ, RZ, RZ ;  /* 0x000000ffff057224 */ /* 0x000fe200078e00ff */
[----:B------:R-:W1:Y:S01]  /*00a0*/  LDCU.64 UR8, c[0x0][0x358] ;  /* 0x00006b00ff0877ac */ /* 0x000e620008000a00 */
[----:B------:R-:W2:Y:S01]  /*00b0*/  LDCU UR5, c[0x0][0x38c] ;  /* 0x00007180ff0577ac */ /* 0x000ea20008000800 */
[----:B------:R-:W3:Y:S01]  /*00c0*/  LDCU UR10, c[0x0][0x388] ;  /* 0x00007100ff0a77ac */ /* 0x000ee20008000800 */
[----:B------:R-:W4:Y:S01]  /*00d0*/  LDCU.64 UR12, c[0x0][0x380] ;  /* 0x00007000ff0c77ac */ /* 0x000f220008000a00 */
[----:B------:R-:W-:Y:S01]  /*00e0*/  UMOV UR4, URZ ;  /* 0x000000ff00047c82 */ /* 0x000fe20008000000 */
[----:B0-----:R-:W-:Y:S01]  /*00f0*/  @!P0 LEA R9, R9, R4, 0x18 ;  /* 0x0000000409098211 */ /* 0x001fe200078ec0ff */
[----:B------:R-:W-:-:S04]  /*0100*/  IMAD.SHL.U32 R4, R2, 0x20, RZ ;  /* 0x0000002002047824 */ /* 0x000fc800078e00ff */
[----:B------:R0:W-:Y:S01]  /*0110*/  @!P0 STS.64 [R9], R10 ;  /* 0x0000000a09008388 */ /* 0x0001e20000000a00 */
[C---:B------:R-:W-:Y:S01]  /*0120*/  VIADD R6, R4.reuse, 0x1 ;  /* 0x0000000104067836 */ /* 0x040fe20000000000 */
[C---:B------:R-:W-:Y:S01]  /*0130*/  IADD3 R7, PT, PT, R4.reuse, 0x2, RZ ;  /* 0x0000000204077810 */ /* 0x040fe20007ffe0ff */
[----:B------:R-:W-:Y:S01]  /*0140*/  VIADD R8, R4, 0x3 ;  /* 0x0000000304087836 */ /* 0x000fe20000000000 */
[----:B-1234-:R-:W-:Y:S06]  /*0150*/  BAR.SYNC.DEFER_BLOCKING 0x0 ;  /* 0x0000000000007b1d */ /* 0x01efec0000010000 */
.L_x_74:
[----:B------:R-:W-:Y:S01]  /*0160*/  SHF.R.S32.HI R13, RZ, 0x1f, R4 ;  /* 0x0000001fff0d7819 */ /* 0x000fe20000011404 */
[----:B------:R-:W1:Y:S01]  /*0170*/  LDCU.64 UR6, c[0x0][0x388] ;  /* 0x00007100ff0677ac */ /* 0x000e620008000a00 */
[----:B------:R-:W-:Y:S01]  /*0180*/  BSSY.RECONVERGENT B0, `(.L_x_62) ;  /* 0x000001e000007945 */ /* 0x000fe20003800200 */
[----:B0-----:R-:W-:Y:S02]  /*0190*/  SHF.R.S32.HI R10, RZ, 0x1f, R7 ;  /* 0x0000001fff0a7819 */ /* 0x001fe40000011407 */
[----:B------:R-:W-:Y:S02]  /*01a0*/  LOP3.LUT R9, R13, UR5, RZ, 0xfc, !PT ;  /* 0x000000050d097c12 */ /* 0x000fe4000f8efcff */
[----:B------:R-:W-:Y:S02]  /*01b0*/  SHF.R.S32.HI R11, RZ, 0x1f, R8 ;  /* 0x0000001fff0b7819 */ /* 0x000fe40000011408 */
[----:B------:R-:W-:Y:S02]  /*01c0*/  ISETP.NE.U32.AND P0, PT, R9, RZ, PT ;  /* 0x000000ff0900720c */ /* 0x000fe40003f05070 */
[----:B------:R-:W-:-:S11]  /*01d0*/  SHF.R.S32.HI R9, RZ, 0x1f, R6 ;  /* 0x0000001fff097819 */ /* 0x000fd60000011406 */
[----:B-1----:R-:W-:Y:S05]  /*01e0*/  @P0 BRA `(.L_x_63) ;  /* 0x0000000000500947 */ /* 0x002fea0003800000 */
        /* <DEDUP_REMOVED lines=20> */
.L_x_63:
[----:B------:R-:W-:Y:S01]  /*0330*/  IMAD.MOV.U32 R12, RZ, RZ, R4 ;  /* 0x000000ffff0c7224 */ /* 0x000fe200078e0004 */
[----:B------:R-:W-:-:S07]  /*0340*/  MOV R18, 0x360 ;  /* 0x0000036000127802 */ /* 0x000fce0000000f00 */
[----:B------:R-:W-:Y:S05]  /*0350*/  CALL.REL.NOINC `($__internal_5_$__cuda_sm20_rem_u64) ;  /* 0x0000000800087944 */ /* 0x000fea0003c00000 */
.L_x_64:
[----:B------:R-:W-:Y:S05]  /*0360*/  BSYNC.RECONVERGENT B0 ;  /* 0x0000000000007941 */ /* 0x000fea0003800200 */
.L_x_62:
[----:B------:R-:W-:-:S04]  /*0370*/  LEA R14, P0, R12, UR12, 0x2 ;  /* 0x0000000c0c0e7c11 */ /* 0x000fc8000f8010ff */
[----:B------:R-:W-:-:S05]  /*0380*/  LEA.HI.X R15, R12, UR13, R13, 0x2, P0 ;  /* 0x0000000d0c0f7c11 */ /* 0x000fca00080f140d */
[----:B------:R-:W2:Y:S01]  /*0390*/  LDG.E.STRONG.GPU R14, desc[UR8][R14.64] ;  /* 0x000000080e0e7981 */ /* 0x000ea2000c1ef900 */
[----:B------:R-:W-:Y:S01]  /*03a0*/  LOP3.LUT R12, R9, UR5, RZ, 0xfc, !PT ;  /* 0x00000005090c7c12 */ /* 0x000fe2000f8efcff */
[----:B------:R-:W-:Y:S03]  /*03b0*/  BSSY.RECONVERGENT B0, `(.L_x_65) ;  /* 0x000001b000007945 */ /* 0x000fe60003800200 */
        /* <DEDUP_REMOVED lines=22> */
.L_x_66:
[----:B------:R-:W-:Y:S01]  /*0520*/  MOV R13, R9 ;  /* 0x00000009000d7202 */ /* 0x000fe20000000f00 */
[----:B------:R-:W-:Y:S01]  /*0530*/  IMAD.MOV.U32 R12, RZ, RZ, R6 ;  /* 0x000000ffff0c7224 */ /* 0x000fe200078e0006 */
[----:B------:R-:W-:-:S07]  /*0540*/  MOV R18, 0x560 ;  /* 0x0000056000127802 */ /* 0x000fce0000000f00 */
[----:B------:R-:W-:Y:S05]  /*0550*/  CALL.REL.NOINC `($__internal_5_$__cuda_sm20_rem_u64) ;  /* 0x0000000400887944 */ /* 0x000fea0003c00000 */
.L_x_67:
[----:B------:R-:W-:Y:S05]  /*0560*/  BSYNC.RECONVERGENT B0 ;  /* 0x0000000000007941 */ /* 0x000fea0003800200 */
.L_x_65:
        /* <DEDUP_REMOVED lines=27> */
.L_x_69:
[----:B------:R-:W-:Y:S01]  /*0720*/  MOV R13, R10 ;  /* 0x0000000a000d7202 */ /* 0x000fe20000000f00 */
[----:B------:R-:W-:Y:S01]  /*0730*/  IMAD.MOV.U32 R12, RZ, RZ, R7 ;  /* 0x000000ffff0c7224 */ /* 0x000fe200078e0007 */
[----:B------:R-:W-:-:S07]  /*0740*/  MOV R18, 0x760 ;  /* 0x0000076000127802 */ /* 0x000fce0000000f00 */
[----:B------:R-:W-:Y:S05]  /*0750*/  CALL.REL.NOINC `($__internal_5_$__cuda_sm20_rem_u64) ;  /* 0x0000000400087944 */ /* 0x000fea0003c00000 */
.L_x_70:
[----:B------:R-:W-:Y:S05]  /*0760*/  BSYNC.RECONVERGENT B0 ;  /* 0x0000000000007941 */ /* 0x000fea0003800200 */
.L_x_68:
        /* <DEDUP_REMOVED lines=27> */
.L_x_72:
[----:B------:R-:W-:Y:S01]  /*0920*/  MOV R13, R11 ;  /* 0x0000000b000d7202 */ /* 0x000fe20000000f00 */
[----:B------:R-:W-:Y:S01]  /*0930*/  IMAD.MOV.U32 R12, RZ, RZ, R8 ;  /* 0x000000ffff0c7224 */ /* 0x000fe200078e0008 */
[----:B------:R-:W-:-:S07]  /*0940*/  MOV R18, 0x960 ;  /* 0x0000096000127802 */ /* 0x000fce0000000f00 */
[----:B------:R-:W-:Y:S05]  /*0950*/  CALL.REL.NOINC `($__internal_5_$__cuda_sm20_rem_u64) ;  /* 0x0000000000887944 */ /* 0x000fea0003c00000 */
[----:B------:R-:W-:Y:S01]  /*0960*/  IMAD.MOV.U32 R10, RZ, RZ, R12 ;  /* 0x000000ffff0a7224 */ /* 0x000fe200078e000c */
[----:B------:R-:W-:-:S07]  /*0970*/  MOV R11, R13 ;  /* 0x0000000d000b7202 */ /* 0x000fce0000000f00 */
.L_x_73:
[----:B------:R-:W-:Y:S05]  /*0980*/  BSYNC.RECONVERGENT B0 ;  /* 0x0000000000007941 */ /* 0x000fea0003800200 */
.L_x_71:
[----:B------:R-:W-:-:S04]  /*0990*/  LEA R12, P0, R10, UR12, 0x2 ;  /* 0x0000000c0a0c7c11 */ /* 0x000fc8000f8010ff */
[----:B------:R-:W-:-:S05]  /*09a0*/  LEA.HI.X R13, R10, UR13, R11, 0x2, P0 ;  /* 0x0000000d0a0d7c11 */ /* 0x000fca00080f140b */
[----:B------:R-:W2:Y:S01]  /*09b0*/  LDG.E.STRONG.GPU R12, desc[UR8][R12.64] ;  /* 0x000000080c0c7981 */ /* 0x000ea2000c1ef900 */
[----:B------:R-:W-:Y:S01]  /*09c0*/  UIADD3 UR4, UPT, UPT, UR4, 0x4, URZ ;  /* 0x0000000404047890 */ /* 0x000fe2000fffe0ff */
[----:B------:R-:W-:Y:S01]  /*09d0*/  VIADD R6, R6, 0x4 ;  /* 0x0000000406067836 */ /* 0x000fe20000000000 */
[----:B------:R-:W-:Y:S01]  /*09e0*/  IADD3 R8, PT, PT, R8, 0x4, RZ ;  /* 0x0000000408087810 */ /* 0x000fe20007ffe0ff */
[----:B------:R-:W-:Y:S01]  /*09f0*/  VIADD R7, R7, 0x4 ;  /* 0x0000000407077836 */ /* 0x000fe20000000000 */
[----:B------:R-:W-:Y:S01]  /*0a00*/  UISETP.NE.AND UP0, UPT, UR4, 0x1f4, UPT ;  /* 0x000001f40400788c */ /* 0x000fe2000bf05270 */
[----:B------:R-:W-:Y:S02]  /*0a10*/  VIADD R4, R4, 0x4 ;  /* 0x0000000404047836 */ /* 0x000fe40000000000 */
[----:B--2---:R-:W-:-:S06]  /*0a20*/  FADD R5, R5, R12 ;  /* 0x0000000c05057221 */ /* 0x004fcc0000000000 */
        /* <DEDUP_REMOVED lines=15> */
.L_x_76:
[----:B------:R-:W-:Y:S05]  /*0b20*/  BSYNC.RECONVERGENT B0 ;  /* 0x0000000000007941 */ /* 0x000fea0003800200 */
.L_x_75:
[----:B------:R-:W-:-:S13]  /*0b30*/  ISETP.NE.AND P0, PT, R2, RZ, PT ;  /* 0x000000ff0200720c */ /* 0x000fda0003f05270 */
[----:B------:R-:W-:Y:S05]  /*0b40*/  @P0 EXIT ;  /* 0x000000000000094d */ /* 0x000fea0003800000 */
[----:B------:R-:W1:Y:S02]  /*0b50*/  LDC.64 R2, c[0x0][0x390] ;  /* 0x0000e400ff027b82 */ /* 0x000e640000000a00 */
[----:B-1----:R-:W-:Y:S01]  /*0b60*/  STG.E desc[UR8][R2.64], R5 ;  /* 0x0000000502007986 */ /* 0x002fe2000c101908 */
[----:B------:R-:W-:Y:S05]  /*0b70*/  EXIT ;  /* 0x000000000000794d */ /* 0x000fea0003800000 */
        .weak           $__internal_5_$__cuda_sm20_rem_u64
        .type           $__internal_5_$__cuda_sm20_rem_u64,@function
        .size           $__internal_5_$__cuda_sm20_rem_u64,(.L_x_147 - $__internal_5_$__cuda_sm20_rem_u64)
$__internal_5_$__cuda_sm20_rem_u64:
        /* <DEDUP_REMOVED lines=39> */
[----:B------:R-:W-:-:S04]  /*0df0*/  IMAD.WIDE.U32 R14, R17, UR6, RZ ;  /* 0x00000006110e7c25 */ /* 0x000fc8000f8e00ff */
[----:B------:R-:W-:Y:S01]  /*0e00*/  IMAD.X R16, RZ, RZ, R16, P1 ;  /* 0x000000ffff107224 */ /* 0x000fe200008e0610 */
[----:B------:R-:W-:Y:S01]  /*0e10*/  IADD3 R12, P1, PT, -R14, R12, RZ ;  /* 0x0000000c0e0c7210 */ /* 0x000fe20007f3e1ff */
[----:B------:R-:W-:Y:S02]  /*0e20*/  IMAD R17, R17, UR7, R15 ;  /* 0x0000000711117c24 */ /* 0x000fe4000f8e020f */
[----:B------:R-:W-:Y:S01]  /*0e30*/  IMAD.MOV.U32 R19, RZ, RZ, 0x0 ;  /* 0x00000000ff137424 */ /* 0x000fe200078e00ff */
[----:B------:R-:W-:Y:S01]  /*0e40*/  ISETP.GE.U32.AND P0, PT, R12, UR6, PT ;  /* 0x000000060c007c0c */ /* 0x000fe2000bf06070 */
[----:B------:R-:W-:-:S05]  /*0e50*/  IMAD R16, R16, UR6, R17 ;  /* 0x0000000610107c24 */ /* 0x000fca000f8e0211 */
[----:B------:R-:W-:Y:S02]  /*0e60*/  IADD3.X R13, PT, PT, ~R16, R13, RZ, P1, !PT ;  /* 0x0000000d100d7210 */ /* 0x000fe40000ffe5ff */
[----:B------:R-:W-:Y:S02]  /*0e70*/  IADD3 R15, P1, PT, R12, -UR6, RZ ;  /* 0x800000060c0f7c10 */ /* 0x000fe4000ff3e0ff */
[C---:B------:R-:W-:Y:S02]  /*0e80*/  ISETP.GE.U32.AND.EX P0, PT, R13.reuse, UR7, PT, P0 ;  /* 0x000000070d007c0c */ /* 0x040fe4000bf06100 */
[----:B------:R-:W-:Y:S02]  /*0e90*/  IADD3.X R14, PT, PT, R13, ~UR7, RZ, P1, !PT ;  /* 0x800000070d0e7c10 */ /* 0x000fe40008ffe4ff */
[----:B------:R-:W-:Y:S02]  /*0ea0*/  SEL R15, R15, R12, P0 ;  /* 0x0000000c0f0f7207 */ /* 0x000fe40000000000 */
[----:B------:R-:W-:-:S02]  /*0eb0*/  SEL R14, R14, R13, P0 ;  /* 0x0000000d0e0e7207 */ /* 0x000fc40000000000 */
[C---:B------:R-:W-:Y:S02]  /*0ec0*/  ISETP.GE.U32.AND P0, PT, R15.reuse, UR6, PT ;  /* 0x000000060f007c0c */ /* 0x040fe4000bf06070 */
[----:B------:R-:W-:Y:S02]  /*0ed0*/  IADD3 R12, P2, PT, R15, -UR6, RZ ;  /* 0x800000060f0c7c10 */ /* 0x000fe4000ff5e0ff */
[----:B------:R-:W-:Y:S02]  /*0ee0*/  ISETP.NE.U32.AND P1, PT, RZ, UR6, PT ;  /* 0x00000006ff007c0c */ /* 0x000fe4000bf25070 */
[C---:B------:R-:W-:Y:S02]  /*0ef0*/  ISETP.GE.U32.AND.EX P0, PT, R14.reuse, UR7, PT, P0 ;  /* 0x000000070e007c0c */ /* 0x040fe4000bf06100 */
[----:B------:R-:W-:Y:S02]  /*0f00*/  IADD3.X R13, PT, PT, R14, ~UR7, RZ, P2, !PT ;  /* 0x800000070e0d7c10 */ /* 0x000fe400097fe4ff */
[----:B------:R-:W-:-:S02]  /*0f10*/  ISETP.NE.AND.EX P1, PT, RZ, UR7, PT, P1 ;  /* 0x00000007ff007c0c */ /* 0x000fc4000bf25310 */
[----:B------:R-:W-:Y:S02]  /*0f20*/  SEL R12, R12, R15, P0 ;  /* 0x0000000f0c0c7207 */ /* 0x000fe40000000000 */
[----:B------:R-:W-:Y:S02]  /*0f30*/  SEL R13, R13, R14, P0 ;  /* 0x0000000e0d0d7207 */ /* 0x000fe40000000000 */
[----:B------:R-:W-:Y:S02]  /*0f40*/  SEL R12, R12, 0xffffffff, P1 ;  /* 0xffffffff0c0c7807 */ /* 0x000fe40000800000 */
[----:B------:R-:W-:Y:S01]  /*0f50*/  SEL R13, R13, 0xffffffff, P1 ;  /* 0xffffffff0d0d7807 */ /* 0x000fe20000800000 */
[----:B------:R-:W-:Y:S06]  /*0f60*/  RET.REL.NODEC R18 `(_Z22concurrent_same_regionPfmS_Pm) ;  /* 0xfffffff012247950 */ /* 0x000fec0003c3ffff */
.L_x_77:
        /* <DEDUP_REMOVED lines=9> */
.L_x_147:


//--------------------- .text._Z19two_regions_alt_100PfmmS_ --------------------------
	.section	.text._Z19two_regions_alt_100PfmmS_,"ax",@progbits
	.align	128
        .global         _Z19two_regions_alt_100PfmmS_
        .type           _Z19two_regions_alt_100PfmmS_,@function
        .size           _Z19two_regions_alt_100PfmmS_,(.L_x_148 - _Z19two_regions_alt_100PfmmS_)
        .other          _Z19two_regions_alt_100PfmmS_,@"STO_CUDA_ENTRY STV_DEFAULT"
_Z19two_regions_alt_100PfmmS_:
.text._Z19two_regions_alt_100PfmmS_:
[----:B------:R-:W-:Y:S01]  /*0000*/  LDC R1, c[0x0][0x37c] ;  /* 0x0000df00ff017b82 */ /* 0x000fe20000000800 */
[----:B------:R-:W0:Y:S07]  /*0010*/  S2R R0, SR_TID.X ;  /* 0x0000000000007919 */ /* 0x000e2e0000002100 */
[----:B------:R-:W0:Y:S01]  /*0020*/  S2UR UR4, SR_CTAID.X ;  /* 0x00000000000479c3 */ /* 0x000e220000002500 */
[----:B------:R-:W-:Y:S01]  /*0030*/  IMAD.MOV.U32 R9, RZ, RZ, 0x3 ;  /* 0x00000003ff097424 */ /* 0x000fe200078e00ff */
[----:B------:R-:W1:Y:S01]  /*0040*/  LDCU.64 UR8, c[0x0][0x358] ;  /* 0x00006b00ff0877ac */ /* 0x000e620008000a00 */
[----:B------:R-:W-:Y:S01]  /*0050*/  IMAD.MOV.U32 R19, RZ, RZ, RZ ;  /* 0x000000ffff137224 */ /* 0x000fe200078e00ff */
[----:B------:R-:W2:Y:S04]  /*0060*/  LDCU UR5, c[0x0][0x38c] ;  /* 0x00007180ff0577ac */ /* 0x000ea80008000800 */
[----:B------:R-:W0:Y:S01]  /*0070*/  LDC R11, c[0x0][0x360] ;  /* 0x0000d800ff0b7b82 */ /* 0x000e220000000800 */
[----:B------:R-:W3:Y:S01]  /*0080*/  LDCU UR10, c[0x0][0x388] ;  /* 0x00007100ff0a77ac */ /* 0x000ee20008000800 */
[----:B------:R-:W4:Y:S06]  /*0090*/  LDCU.64 UR12, c[0x0][0x380] ;  /* 0x00007000ff0c77ac */ /* 0x000f2c0008000a00 */
[----:B------:R-:W1:Y:S01]  /*00a0*/  LDC.64 R12, c[0x0][0x390] ;  /* 0x0000e400ff0c7b82 */ /* 0x000e620000000a00 */
[----:B0-----:R-:W-:Y:S01]  /*00b0*/  IMAD R11, R11, UR4, R0 ;  /* 0x000000040b0b7c24 */ /* 0x001fe2000f8e0200 */
[----:B------:R-:W-:-:S03]  /*00c0*/  UMOV UR4, URZ ;  /* 0x000000ff00047c82 */ /* 0x000fc60008000000 */
[----:B------:R-:W-:-:S04]  /*00d0*/  IMAD.SHL.U32 R10, R11, 0x20, RZ ;  /* 0x000000200b0a7824 */ /* 0x000fc800078e00ff */
[C---:B------:R-:W-:Y:S02]  /*00e0*/  VIADD R8, R10.reuse, 0x1 ;  /* 0x000000010a087836 */ /* 0x040fe40000000000 */
[C---:B------:R-:W-:Y:S02]  /*00f0*/  VIADD R7, R10.reuse, 0x2 ;  /* 0x000000020a077836 */ /* 0x040fe40000000000 */
[----:B-1234-:R-:W-:-:S07]  /*0100*/  VIADD R6, R10, 0x3 ;  /* 0x000000030a067836 */ /* 0x01efce0000000000 */
.L_x_90:
[----:B------:R-:W-:Y:S01]  /*0110*/  SHF.R.S32.HI R2, RZ, 0x1f, R10 ;  /* 0x0000001fff027819 */ /* 0x000fe2000001140a */
[----:B------:R-:W0:Y:S01]  /*0120*/  LDCU.64 UR6, c[0x0][0x388] ;  /* 0x00007100ff0677ac */ /* 0x000e220008000a00 */
[----:B------:R-:W-:Y:S01]  /*0130*/  BSSY.RECONVERGENT B0, `(.L_x_78) ;  /* 0x0000020000007945 */ /* 0x000fe20003800200 */
[----:B------:R-:W-:Y:S02]  /*0140*/  SHF.R.S32.HI R5, RZ, 0x1f, R8 ;  /* 0x0000001fff057819 */ /* 0x000fe40000011408 */
[----:B------:R-:W-:Y:S02]  /*0150*/  LOP3.LUT R0, R2, UR5, RZ, 0xfc, !PT ;  /* 0x0000000502007c12 */ /* 0x000fe4000f8efcff */
[----:B------:R-:W-:Y:S02]  /*0160*/  SHF.R.S32.HI R4, RZ, 0x1f, R7 ;  /* 0x0000001fff047819 */ /* 0x000fe40000011407 */
[----:B------:R-:W-:Y:S02]  /*0170*/  ISETP.NE.U32.AND P0, PT, R0, RZ, PT ;  /* 0x000000ff0000720c */ /* 0x000fe40003f05070 */
[----:B------:R-:W-:-:S11]  /*0180*/  SHF.R.S32.HI R3, RZ, 0x1f, R6 ;  /* 0x0000001fff037819 */ /* 0x000fd60000011406 */
        /* <DEDUP_REMOVED lines=21> */
.L_x_79:
[----:B------:R-:W-:Y:S01]  /*02e0*/  IMAD.MOV.U32 R0, RZ, RZ, R10 ;  /* 0x000000ffff007224 */ /* 0x000fe200078e000a */
[----:B------:R-:W-:-:S07]  /*02f0*/  MOV R18, 0x310 ;  /* 0x0000031000127802 */ /* 0x000fce0000000f00 */
[----:B------:R-:W-:Y:S05]  /*0300*/  CALL.REL.NOINC `($__internal_6_$__cuda_sm20_rem_u64) ;  /* 0x0000000800a07944 */ /* 0x000fea0003c00000 */
[----:B------:R-:W-:Y:S02]  /*0310*/  IMAD.MOV.U32 R14, RZ, RZ, R2 ;  /* 0x000000ffff0e7224 */ /* 0x000fe400078e0002 */
[----:B------:R-:W-:-:S07]  /*0320*/  IMAD.MOV.U32 R15, RZ, RZ, R17 ;  /* 0x000000ffff0f7224 */ /* 0x000fce00078e0011 */
.L_x_80:
[----:B------:R-:W-:Y:S05]  /*0330*/  BSYNC.RECONVERGENT B0 ;  /* 0x0000000000007941 */ /* 0x000fea0003800200 */
.L_x_78:
[----:B------:R-:W-:-:S05]  /*0340*/  VIADD R0, R9, 0xfffffffd ;  /* 0xfffffffd09007836 */ /* 0x000fca0000000000 */
[----:B------:R-:W-:-:S04]  /*0350*/  LOP3.LUT R0, R0, 0xffff, RZ, 0xc0, !PT ;  /* 0x0000ffff00007812 */ /* 0x000fc800078ec0ff */
[----:B------:R-:W-:-:S04]  /*0360*/  SHF.R.U32.HI R0, RZ, 0x2, R0 ;  /* 0x00000002ff007819 */ /* 0x000fc80000011600 */
[----:B------:R-:W-:-:S05]  /*0370*/  LOP3.LUT R0, R0, 0xffff, RZ, 0xc0, !PT ;  /* 0x0000ffff00007812 */ /* 0x000fca00078ec0ff */
[----:B------:R-:W-:-:S05]  /*0380*/  IMAD R0, R0, 0x147b, RZ ;  /* 0x0000147b00007824 */ /* 0x000fca00078e02ff */
[----:B------:R-:W-:-:S04]  /*0390*/  SHF.R.U32.HI R0, RZ, 0x11, R0 ;  /* 0x00000011ff007819 */ /* 0x000fc80000011600 */
[----:B------:R-:W-:-:S04]  /*03a0*/  LOP3.LUT R0, R0, 0x1, RZ, 0xc0, !PT ;  /* 0x0000000100007812 */ /* 0x000fc800078ec0ff */
[----:B------:R-:W-:-:S04]  /*03b0*/  ISETP.NE.U32.AND P0, PT, R0, 0x1, PT ;  /* 0x000000010000780c */ /* 0x000fc80003f05070 */
[----:B------:R-:W-:Y:S02]  /*03c0*/  SEL R17, R12, RZ, !P0 ;  /* 0x000000ff0c117207 */ /* 0x000fe40004000000 */
[----:B------:R-:W-:Y:S02]  /*03d0*/  SEL R21, R13, RZ, !P0 ;  /* 0x000000ff0d157207 */ /* 0x000fe40004000000 */
[----:B------:R-:W-:-:S04]  /*03e0*/  IADD3 R0, P0, PT, R14, R17, RZ ;  /* 0x000000110e007210 */ /* 0x000fc80007f1e0ff */
[----:B------:R-:W-:Y:S02]  /*03f0*/  IADD3.X R15, PT, PT, R15, R21, RZ, P0, !PT ;  /* 0x000000150f0f7210 */ /* 0x000fe400007fe4ff */
        /* <DEDUP_REMOVED lines=27> */
.L_x_82:
[----:B------:R-:W-:Y:S01]  /*05b0*/  IMAD.MOV.U32 R2, RZ, RZ, R5 ;  /* 0x000000ffff027224 */ /* 0x000fe200078e0005 */
[----:B------:R-:W-:Y:S01]  /*05c0*/  MOV R18, 0x5f0 ;  /* 0x000005f000127802 */ /* 0x000fe20000000f00 */
[----:B------:R-:W-:-:S07]  /*05d0*/  IMAD.MOV.U32 R0, RZ, RZ, R8 ;  /* 0x000000ffff007224 */ /* 0x000fce00078e0008 */
[----:B------:R-:W-:Y:S05]  /*05e0*/  CALL.REL.NOINC `($__internal_6_$__cuda_sm20_rem_u64) ;  /* 0x0000000400e87944 */ /* 0x000fea0003c00000 */
[----:B------:R-:W-:Y:S02]  /*05f0*/  IMAD.MOV.U32 R14, RZ, RZ, R2 ;  /* 0x000000ffff0e7224 */ /* 0x000fe400078e0002 */
[----:B------:R-:W-:-:S07]  /*0600*/  IMAD.MOV.U32 R15, RZ, RZ, R17 ;  /* 0x000000ffff0f7224 */ /* 0x000fce00078e0011 */
.L_x_83:
[----:B------:R-:W-:Y:S05]  /*0610*/  BSYNC.RECONVERGENT B0 ;  /* 0x0000000000007941 */ /* 0x000fea0003800200 */
.L_x_81:
[----:B------:R-:W-:-:S04]  /*0620*/  IADD3 R0, PT, PT, R9, -0x2, RZ ;  /* 0xfffffffe09007810 */ /* 0x000fc80007ffe0ff */
        /* <DEDUP_REMOVED lines=9> */
[----:B------:R-:W-:-:S05]  /*06c0*/  IADD3 R0, P0, PT, R14, R5, RZ ;  /* 0x000000050e007210 */ /* 0x000fca0007f1e0ff */
[----:B------:R-:W-:Y:S01]  /*06d0*/  IMAD.X R15, R15, 0x1, R17, P0 ;  /* 0x000000010f0f7824 */ /* 0x000fe200000e0611 */
        /* <DEDUP_REMOVED lines=27> */
.L_x_85:
[----:B------:R-:W-:Y:S01]  /*0890*/  IMAD.MOV.U32 R2, RZ, RZ, R4 ;  /* 0x000000ffff027224 */ /* 0x000fe200078e0004 */
[----:B------:R-:W-:Y:S01]  /*08a0*/  MOV R18, 0x8d0 ;  /* 0x000008d000127802 */ /* 0x000fe20000000f00 */
[----:B------:R-:W-:-:S07]  /*08b0*/  IMAD.MOV.U32 R0, RZ, RZ, R7 ;  /* 0x000000ffff007224 */ /* 0x000fce00078e0007 */
[----:B------:R-:W-:Y:S05]  /*08c0*/  CALL.REL.NOINC `($__internal_6_$__cuda_sm20_rem_u64) ;  /* 0x0000000400307944 */ /* 0x000fea0003c00000 */
[----:B------:R-:W-:Y:S01]  /*08d0*/  IMAD.MOV.U32 R4, RZ, RZ, R2 ;  /* 0x000000ffff047224 */ /* 0x000fe200078e0002 */
[----:B------:R-:W-:-:S07]  /*08e0*/  MOV R5, R17 ;  /* 0x0000001100057202 */ /* 0x000fce0000000f00 */
.L_x_86:
[----:B------:R-:W-:Y:S05]  /*08f0*/  BSYNC.RECONVERGENT B0 ;  /* 0x0000000000007941 */ /* 0x000fea0003800200 */
.L_x_84:
        /* <DEDUP_REMOVED lines=37> */
[----:B------:R-:W-:Y:S01]  /*0b50*/  @!P1 LOP3.LUT R2, RZ, UR10, RZ, 0x33, !PT ;  /* 0x0000000aff029c12 */ /* 0x000fe2000f8e33ff */
[----:B------:R-:W-:Y:S06]  /*0b60*/  BRA `(.L_x_89) ;  /* 0x0000000000147947 */ /* 0x000fec0003800000 */
.L_x_88:
[----:B------:R-:W-:Y:S01]  /*0b70*/  IMAD.MOV.U32 R2, RZ, RZ, R3 ;  /* 0x000000ffff027224 */ /* 0x000fe200078e0003 */
[----:B------:R-:W-:Y:S01]  /*0b80*/  MOV R18, 0xbb0 ;  /* 0x00000bb000127802 */ /* 0x000fe20000000f00 */
[----:B------:R-:W-:-:S07]  /*0b90*/  IMAD.MOV.U32 R0, RZ, RZ, R6 ;  /* 0x000000ffff007224 */ /* 0x000fce00078e0006 */
[----:B------:R-:W-:Y:S05]  /*0ba0*/  CALL.REL.NOINC `($__internal_6_$__cuda_sm20_rem_u64) ;  /* 0x0000000000787944 */ /* 0x000fea0003c00000 */
[----:B------:R-:W-:-:S07]  /*0bb0*/  MOV R3, R17 ;  /* 0x0000001100037202 */ /* 0x000fce0000000f00 */
.L_x_89:
[----:B------:R-:W-:Y:S05]  /*0bc0*/  BSYNC.RECONVERGENT B0 ;  /* 0x0000000000007941 */ /* 0x000fea0003800200 */
.L_x_87:
        /* <DEDUP_REMOVED lines=20> */
[----:B------:R-:W-:Y:S02]  /*0d10*/  VIADD R10, R10, 0x4 ;  /* 0x000000040a0a7836 */ /* 0x000fe40000000000 */
[----:B--2---:R-:W-:-:S04]  /*0d20*/  FADD R19, R19, R2 ;  /* 0x0000000213137221 */ /* 0x004fc80000000000 */
[----:B------:R-:W-:Y:S05]  /*0d30*/  BRA.U UP0, `(.L_x_90) ;  /* 0xfffffff100f47547 */ /* 0x000fea000b83ffff */
[----:B------:R-:W-:-:S13]  /*0d40*/  ISETP.NE.AND P0, PT, R11, RZ, PT ;  /* 0x000000ff0b00720c */ /* 0x000fda0003f05270 */
[----:B------:R-:W-:Y:S05]  /*0d50*/  @P0 EXIT ;  /* 0x000000000000094d */ /* 0x000fea0003800000 */
[----:B------:R-:W0:Y:S02]  /*0d60*/  LDC.64 R2, c[0x0][0x398] ;  /* 0x0000e600ff027b82 */ /* 0x000e240000000a00 */
[----:B0-----:R-:W-:Y:S01]  /*0d70*/  STG.E desc[UR8][R2.64], R19 ;  /* 0x0000001302007986 */ /* 0x001fe2000c101908 */
[----:B------:R-:W-:Y:S05]  /*0d80*/  EXIT ;  /* 0x000000000000794d */ /* 0x000fea0003800000 */
        .weak           $__internal_6_$__cuda_sm20_rem_u64
        .type           $__internal_6_$__cuda_sm20_rem_u64,@function
        .size           $__internal_6_$__cuda_sm20_rem_u64,(.L_x_148 - $__internal_6_$__cuda_sm20_rem_u64)
$__internal_6_$__cuda_sm20_rem_u64:
        /* <DEDUP_REMOVED lines=49> */
[----:B------:R-:W-:Y:S01]  /*10a0*/  SEL R15, R15, R14, P0 ;  /* 0x0000000e0f0f7207 */ /* 0x000fe20000000000 */
[----:B------:R-:W-:Y:S01]  /*10b0*/  IMAD.MOV.U32 R14, RZ, RZ, R18 ;  /* 0x000000ffff0e7224 */ /* 0x000fe200078e0012 */
[----:B------:R-:W-:Y:S02]  /*10c0*/  SEL R0, R0, R17, P0 ;  /* 0x0000001100007207 */ /* 0x000fe40000000000 */
[C---:B------:R-:W-:Y:S02]  /*10d0*/  ISETP.GE.U32.AND P0, PT, R15.reuse, UR6, PT ;  /* 0x000000060f007c0c */ /* 0x040fe4000bf06070 */
[----:B------:R-:W-:-:S02]  /*10e0*/  IADD3 R2, P2, PT, R15, -UR6, RZ ;  /* 0x800000060f027c10 */ /* 0x000fc4000ff5e0ff */
[C---:B------:R-:W-:Y:S02]  /*10f0*/  ISETP.GE.U32.AND.EX P0, PT, R0.reuse, UR7, PT, P0 ;  /* 0x0000000700007c0c */ /* 0x040fe4000bf06100 */
[----:B------:R-:W-:Y:S02]  /*1100*/  ISETP.NE.U32.AND P1, PT, RZ, UR6, PT ;  /* 0x00000006ff007c0c */ /* 0x000fe4000bf25070 */
[----:B------:R-:W-:Y:S02]  /*1110*/  IADD3.X R17, PT, PT, R0, ~UR7, RZ, P2, !PT ;  /* 0x8000000700117c10 */ /* 0x000fe400097fe4ff */
[----:B------:R-:W-:Y:S01]  /*1120*/  SEL R2, R2, R15, P0 ;  /* 0x0000000f02027207 */ /* 0x000fe20000000000 */
[----:B------:R-:W-:Y:S01]  /*1130*/  IMAD.MOV.U32 R15, RZ, RZ, 0x0 ;  /* 0x00000000ff0f7424 */ /* 0x000fe200078e00ff */
[----:B------:R-:W-:Y:S02]  /*1140*/  ISETP.NE.AND.EX P1, PT, RZ, UR7, PT, P1 ;  /* 0x00000007ff007c0c */ /* 0x000fe4000bf25310 */
[----:B------:R-:W-:-:S02]  /*1150*/  SEL R17, R17, R0, P0 ;  /* 0x0000000011117207 */ /* 0x000fc40000000000 */
[----:B------:R-:W-:Y:S02]  /*1160*/  SEL R2, R2, 0xffffffff, P1 ;  /* 0xffffffff02027807 */ /* 0x000fe40000800000 */
[----:B------:R-:W-:Y:S01]  /*1170*/  SEL R17, R17, 0xffffffff, P1 ;  /* 0xffffffff11117807 */ /* 0x000fe20000800000 */
[----:B------:R-:W-:Y:S06]  /*1180*/  RET.REL.NODEC R14 `(_Z19two_regions_alt_100PfmmS_) ;  /* 0xffffffec0e9c7950 */ /* 0x000fec0003c3ffff */
.L_x_91:
        /* <DEDUP_REMOVED lines=15> */
.L_x_148:


//--------------------- .text._Z18two_regions_alt_10PfmmS_ --------------------------
	.section	.text._Z18two_regions_alt_10PfmmS_,"ax",@progbits
	.align	128
        .global         _Z18two_regions_alt_10PfmmS_
        .type           _Z18two_regions_alt_10PfmmS_,@function
        .size           _Z18two_regions_alt_10PfmmS_,(.L_x_149 - _Z18two_regions_alt_10PfmmS_)
        .other          _Z18two_regions_alt_10PfmmS_,@"STO_CUDA_ENTRY STV_DEFAULT"
_Z18two_regions_alt_10PfmmS_:
.text._Z18two_regions_alt_10PfmmS_:
        /* <DEDUP_REMOVED lines=14> */
[C---:B------:R-:W-:Y:S01]  /*00e0*/  VIADD R8, R10.reuse, 0x1 ;  /* 0x000000010a087836 */ /* 0x040fe20000000000 */
[C---:B------:R-:W-:Y:S01]  /*00f0*/  IADD3 R7, PT, PT, R10.reuse, 0x2, RZ ;  /* 0x000000020a077810 */ /* 0x040fe20007ffe0ff */
[----:B-1234-:R-:W-:-:S07]  /*0100*/  VIADD R6, R10, 0x3 ;  /* 0x000000030a067836 */ /* 0x01efce0000000000 */
.L_x_104:
        /* <DEDUP_REMOVED lines=26> */
[----:B------:R-:W-:-:S05]  /*02b0*/  @!P1 LOP3.LUT R2, RZ, UR10, RZ, 0x33, !PT ;  /* 0x0000000aff029c12 */ /* 0x000fca000f8e33ff */
[----:B------:R-:W-:Y:S01]  /*02c0*/  IMAD.MOV.U32 R14, RZ, RZ, R2 ;  /* 0x000000ffff0e7224 */ /* 0x000fe200078e0002 */
[----:B------:R-:W-:Y:S06]  /*02d0*/  BRA `(.L_x_94) ;  /* 0x0000000000147947 */ /* 0x000fec0003800000 */
.L_x_93:
[----:B------:R-:W-:Y:S02]  /*02e0*/  MOV R0, R10 ;  /* 0x0000000a00007202 */ /* 0x000fe40000000f00 */
[----:B------:R-:W-:-:S07]  /*02f0*/  MOV R18, 0x310 ;  /* 0x0000031000127802 */ /* 0x000fce0000000f00 */
[----:B------:R-:W-:Y:S05]  /*0300*/  CALL.REL.NOINC `($__internal_7_$__cuda_sm20_rem_u64) ;  /* 0x0000000800807944 */ /* 0x000fea0003c00000 */
[----:B------:R-:W-:Y:S02]  /*0310*/  IMAD.MOV.U32 R14, RZ, RZ, R2 ;  /* 0x000000ffff0e7224 */ /* 0x000fe400078e0002 */
[----:B------:R-:W-:-:S07]  /*0320*/  IMAD.MOV.U32 R15, RZ, RZ, R17 ;  /* 0x000000ffff0f7224 */ /* 0x000fce00078e0011 */
.L_x_94:
[----:B------:R-:W-:Y:S05]  /*0330*/  BSYNC.RECONVERGENT B0 ;  /* 0x0000000000007941 */ /* 0x000fea0003800200 */
.L_x_92:
[----:B------:R-:W-:-:S05]  /*0340*/  VIADD R0, R9, 0xfffffffd ;  /* 0xfffffffd09007836 */ /* 0x000fca0000000000 */
        /* <DEDUP_REMOVED lines=36> */
.L_x_96:
[----:B------:R-:W-:Y:S01]  /*0590*/  IMAD.MOV.U32 R2, RZ, RZ, R5 ;  /* 0x000000ffff027224 */ /* 0x000fe200078e0005 */
[----:B------:R-:W-:Y:S01]  /*05a0*/  MOV R18, 0x5d0 ;  /* 0x000005d000127802 */ /* 0x000fe20000000f00 */
[----:B------:R-:W-:-:S07]  /*05b0*/  IMAD.MOV.U32 R0, RZ, RZ, R8 ;  /* 0x000000ffff007224 */ /* 0x000fce00078e0008 */
[----:B------:R-:W-:Y:S05]  /*05c0*/  CALL.REL.NOINC `($__internal_7_$__cuda_sm20_rem_u64) ;  /* 0x0000000400d07944 */ /* 0x000fea0003c00000 */
[----:B------:R-:W-:Y:S01]  /*05d0*/  IMAD.MOV.U32 R14, RZ, RZ, R2 ;  /* 0x000000ffff0e7224 */ /* 0x000fe200078e0002 */
[----:B------:R-:W-:-:S07]  /*05e0*/  MOV R15, R17 ;  /* 0x00000011000f7202 */ /* 0x000fce0000000f00 */
.L_x_97:
[----:B------:R-:W-:Y:S05]  /*05f0*/  BSYNC.RECONVERGENT B0 ;  /* 0x0000000000007941 */ /* 0x000fea0003800200 */
.L_x_95:
        /* <DEDUP_REMOVED lines=26> */
[----:B------:R-:W-:Y:S01]  /*07a0*/  IMAD.HI.U32 R0, R5, R15, R4 ;  /* 0x0000000f05007227 */ /* 0x000fe200078e0004 */
[----:B------:R-:W-:-:S05]  /*07b0*/  MOV R5, RZ ;  /* 0x000000ff00057202 */ /* 0x000fca0000000f00 */
[----:B------:R-:W-:-:S04]  /*07c0*/  IMAD.HI.U32 R0, R0, R7, RZ ;  /* 0x0000000700007227 */ /* 0x000fc800078e00ff */
[----:B------:R-:W-:-:S04]  /*07d0*/  IMAD.MOV R0, RZ, RZ, -R0 ;  /* 0x000000ffff007224 */ /* 0x000fc800078e0a00 */
[----:B------:R-:W-:-:S05]  /*07e0*/  IMAD R4, R0, UR10, R7 ;  /* 0x0000000a00047c24 */ /* 0x000fca000f8e0207 */
[----:B------:R-:W-:-:S13]  /*07f0*/  ISETP.GE.U32.AND P0, PT, R4, UR10, PT ;  /* 0x0000000a04007c0c */ /* 0x000fda000bf06070 */
[----:B------:R-:W-:-:S05]  /*0800*/  @P0 VIADD R4, R4, -UR10 ;  /* 0x8000000a04040c36 */ /* 0x000fca0008000000 */
[----:B------:R-:W-:-:S13]  /*0810*/  ISETP.GE.U32.AND P0, PT, R4, UR10, PT ;  /* 0x0000000a04007c0c */ /* 0x000fda000bf06070 */
[----:B------:R-:W-:Y:S01]  /*0820*/  @P0 VIADD R4, R4, -UR10 ;  /* 0x8000000a04040c36 */ /* 0x000fe20008000000 */
[----:B------:R-:W-:Y:S01]  /*0830*/  @!P1 LOP3.LUT R4, RZ, UR10, RZ, 0x33, !PT ;  /* 0x0000000aff049c12 */ /* 0x000fe2000f8e33ff */
[----:B------:R-:W-:Y:S06]  /*0840*/  BRA `(.L_x_100) ;  /* 0x0000000000187947 */ /* 0x000fec0003800000 */
.L_x_99:
[----:B------:R-:W-:Y:S01]  /*0850*/  IMAD.MOV.U32 R2, RZ, RZ, R4 ;  /* 0x000000ffff027224 */ /* 0x000fe200078e0004 */
[----:B------:R-:W-:Y:S01]  /*0860*/  MOV R18, 0x890 ;  /* 0x0000089000127802 */ /* 0x000fe20000000f00 */
[----:B------:R-:W-:-:S07]  /*0870*/  IMAD.MOV.U32 R0, RZ, RZ, R7 ;  /* 0x000000ffff007224 */ /* 0x000fce00078e0007 */
[----:B------:R-:W-:Y:S05]  /*0880*/  CALL.REL.NOINC `($__internal_7_$__cuda_sm20_rem_u64) ;  /* 0x0000000400207944 */ /* 0x000fea0003c00000 */
[----:B------:R-:W-:Y:S01]  /*0890*/  IMAD.MOV.U32 R4, RZ, RZ, R2 ;  /* 0x000000ffff047224 */ /* 0x000fe200078e0002 */
[----:B------:R-:W-:-:S07]  /*08a0*/  MOV R5, R17 ;  /* 0x0000001100057202 */ /* 0x000fce0000000f00 */
.L_x_100:
[----:B------:R-:W-:Y:S05]  /*08b0*/  BSYNC.RECONVERGENT B0 ;  /* 0x0000000000007941 */ /* 0x000fea0003800200 */
.L_x_98:
        /* <DEDUP_REMOVED lines=37> */
.L_x_102:
[----:B------:R-:W-:Y:S01]  /*0b10*/  IMAD.MOV.U32 R2, RZ, RZ, R3 ;  /* 0x000000ffff027224 */ /* 0x000fe200078e0003 */
[----:B------:R-:W-:Y:S01]  /*0b20*/  MOV R18, 0xb50 ;  /* 0x00000b5000127802 */ /* 0x000fe20000000f00 */
[----:B------:R-:W-:-:S07]  /*0b30*/  IMAD.MOV.U32 R0, RZ, RZ, R6 ;  /* 0x000000ffff007224 */ /* 0x000fce00078e0006 */
[----:B------:R-:W-:Y:S05]  /*0b40*/  CALL.REL.NOINC `($__internal_7_$__cuda_sm20_rem_u64) ;  /* 0x0000000000707944 */ /* 0x000fea0003c00000 */
[----:B------:R-:W-:-:S07]  /*0b50*/  MOV R3, R17 ;  /* 0x0000001100037202 */ /* 0x000fce0000000f00 */
.L_x_103:
[----:B------:R-:W-:Y:S05]  /*0b60*/  BSYNC.RECONVERGENT B0 ;  /* 0x0000000000007941 */ /* 0x000fea0003800200 */
.L_x_101:
        /* <DEDUP_REMOVED lines=26> */
        .weak           $__internal_7_$__cuda_sm20_rem_u64
        .type           $__internal_7_$__cuda_sm20_rem_u64,@function
        .size           $__internal_7_$__cuda_sm20_rem_u64,(.L_x_149 - $__internal_7_$__cuda_sm20_rem_u64)
$__internal_7_$__cuda_sm20_rem_u64:
        /* <DEDUP_REMOVED lines=15> */
[----:B------:R-:W-:-:S03]  /*0e00*/  IADD3 R17, P2, PT, R25, R16, RZ ;  /* 0x0000001019117210 */ /* 0x000fc60007f5e0ff */
[----:B------:R-:W-:Y:S02]  /*0e10*/  IMAD.X R21, R21, 0x1, R15, P0 ;  /* 0x0000000115157824 */ /* 0x000fe400000e060f */
        /* <DEDUP_REMOVED lines=37> */
[C---:B------:R-:W-:Y:S02]  /*1070*/  ISETP.GE.U32.AND.EX P0, PT, R0.reuse, UR7, PT, P0 ;  /* 0x0000000700007c0c */ /* 0x040fe4000bf06100 */
[----:B------:R-:W-:Y:S02]  /*1080*/  ISETP.NE.U32.AND P1, PT, RZ, UR6, PT ;  /* 0x00000006ff007c0c */ /* 0x000fe4000bf25070 */
[----:B------:R-:W-:Y:S02]  /*1090*/  IADD3.X R17, PT, PT, R0, ~UR7, RZ, P2, !PT ;  /* 0x8000000700117c10 */ /* 0x000fe400097fe4ff */
[----:B------:R-:W-:Y:S01]  /*10a0*/  SEL R2, R2, R15, P0 ;  /* 0x0000000f02027207 */ /* 0x000fe20000000000 */
[----:B------:R-:W-:Y:S01]  /*10b0*/  IMAD.MOV.U32 R15, RZ, RZ, 0x0 ;  /* 0x00000000ff0f7424 */ /* 0x000fe200078e00ff */
[----:B------:R-:W-:-:S02]  /*10c0*/  ISETP.NE.AND.EX P1, PT, RZ, UR7, PT, P1 ;  /* 0x00000007ff007c0c */ /* 0x000fc4000bf25310 */
[----:B------:R-:W-:Y:S02]  /*10d0*/  SEL R17, R17, R0, P0 ;  /* 0x0000000011117207 */ /* 0x000fe40000000000 */
[----:B------:R-:W-:Y:S02]  /*10e0*/  SEL R2, R2, 0xffffffff, P1 ;  /* 0xffffffff02027807 */ /* 0x000fe40000800000 */
[----:B------:R-:W-:Y:S01]  /*10f0*/  SEL R17, R17, 0xffffffff, P1 ;  /* 0xffffffff11117807 */ /* 0x000fe20000800000 */
[----:B------:R-:W-:Y:S06]  /*1100*/  RET.REL.NODEC R14 `(_Z18two_regions_alt_10PfmmS_) ;  /* 0xffffffec0ebc7950 */ /* 0x000fec0003c3ffff */
.L_x_105:
        /* <DEDUP_REMOVED lines=15> */
.L_x_149:


//--------------------- .text._Z17two_regions_alt_1PfmmS_ --------------------------
	.section	.text._Z17two_regions_alt_1PfmmS_,"ax",@progbits
	.align	128
        .global         _Z17two_regions_alt_1PfmmS_
        .type           _Z17two_regions_alt_1PfmmS_,@function
        .size           _Z17two_regions_alt_1PfmmS_,(.L_x_150 - _Z17two_regions_alt_1PfmmS_)
        .other          _Z17two_regions_alt_1PfmmS_,@"STO_CUDA_ENTRY STV_DEFAULT"
_Z17two_regions_alt_1PfmmS_:
.text._Z17two_regions_alt_1PfmmS_:
        /* <DEDUP_REMOVED lines=16> */
.L_x_112:
        /* <DEDUP_REMOVED lines=27> */
.L_x_107:
[----:B------:R-:W-:Y:S02]  /*02b0*/  MOV R6, R2 ;  /* 0x0000000200067202 */ /* 0x000fe40000000f00 */
[----:B------:R-:W-:-:S07]  /*02c0*/  MOV R8, 0x2e0 ;  /* 0x000002e000087802 */ /* 0x000fce0000000f00 */
[----:B------:R-:W-:Y:S05]  /*02d0*/  CALL.REL.NOINC `($__internal_8_$__cuda_sm20_rem_u64) ;  /* 0x0000000000dc7944 */ /* 0x000fea0003c00000 */
.L_x_108:
[----:B------:R-:W-:Y:S05]  /*02e0*/  BSYNC.RECONVERGENT B0 ;  /* 0x0000000000007941 */ /* 0x000fea0003800200 */
.L_x_106:
        /* <DEDUP_REMOVED lines=31> */
.L_x_110:
[----:B------:R-:W-:Y:S01]  /*04e0*/  IMAD.MOV.U32 R7, RZ, RZ, R5 ;  /* 0x000000ffff077224 */ /* 0x000fe200078e0005 */
[----:B------:R-:W-:Y:S02]  /*04f0*/  MOV R6, R4 ;  /* 0x0000000400067202 */ /* 0x000fe40000000f00 */
[----:B------:R-:W-:-:S07]  /*0500*/  MOV R8, 0x520 ;  /* 0x0000052000087802 */ /* 0x000fce0000000f00 */
[----:B------:R-:W-:Y:S05]  /*0510*/  CALL.REL.NOINC `($__internal_8_$__cuda_sm20_rem_u64) ;  /* 0x00000000004c7944 */ /* 0x000fea0003c00000 */
.L_x_111:
[----:B------:R-:W-:Y:S05]  /*0520*/  BSYNC.RECONVERGENT B0 ;  /* 0x0000000000007941 */ /* 0x000fea0003800200 */
.L_x_109:
        /* <DEDUP_REMOVED lines=18> */
        .weak           $__internal_8_$__cuda_sm20_rem_u64
        .type           $__internal_8_$__cuda_sm20_rem_u64,@function
        .size           $__internal_8_$__cuda_sm20_rem_u64,(.L_x_150 - $__internal_8_$__cuda_sm20_rem_u64)
$__internal_8_$__cuda_sm20_rem_u64:
        /* <DEDUP_REMOVED lines=62> */
[----:B------:R-:W-:Y:S06]  /*0a30*/  RET.REL.NODEC R8 `(_Z17two_regions_alt_1PfmmS_) ;  /* 0xfffffff408707950 */ /* 0x000fec0003c3ffff */
.L_x_113:
        /* <DEDUP_REMOVED lines=12> */
.L_x_150:


//--------------------- .text._Z13single_regionPfmS_ --------------------------
	.section	.text._Z13single_regionPfmS_,"ax",@progbits
	.align	128
        .global         _Z13single_regionPfmS_
        .type           _Z13single_regionPfmS_,@function
        .size           _Z13single_regionPfmS_,(.L_x_151 - _Z13single_regionPfmS_)
        .other          _Z13single_regionPfmS_,@"STO_CUDA_ENTRY STV_DEFAULT"
_Z13single_regionPfmS_:
.text._Z13single_regionPfmS_:
[----:B------:R-:W-:Y:S01]  /*0000*/  LDC R1, c[0x0][0x37c] ;  /* 0x0000df00ff017b82 */ /* 0x000fe20000000800 */
[----:B------:R-:W0:Y:S07]  /*0010*/  S2R R3, SR_TID.X ;  /* 0x0000000000037919 */ /* 0x000e2e0000002100 */
[----:B------:R-:W0:Y:S01]  /*0020*/  S2UR UR4, SR_CTAID.X ;  /* 0x00000000000479c3 */ /* 0x000e220000002500 */
[----:B------:R-:W-:Y:S01]  /*0030*/  IMAD.MOV.U32 R7, RZ, RZ, RZ ;  /* 0x000000ffff077224 */ /* 0x000fe200078e00ff */
[----:B------:R-:W1:Y:S01]  /*0040*/  LDCU.64 UR8, c[0x0][0x358] ;  /* 0x00006b00ff0877ac */ /* 0x000e620008000a00 */
[----:B------:R-:W2:Y:S05]  /*0050*/  LDCU UR5, c[0x0][0x38c] ;  /* 0x00007180ff0577ac */ /* 0x000eaa0008000800 */
[----:B------:R-:W0:Y:S01]  /*0060*/  LDC R0, c[0x0][0x360] ;  /* 0x0000d800ff007b82 */ /* 0x000e220000000800 */
[----:B------:R-:W3:Y:S01]  /*0070*/  LDCU UR10, c[0x0][0x388] ;  /* 0x00007100ff0a77ac */ /* 0x000ee20008000800 */
[----:B------:R-:W4:Y:S01]  /*0080*/  LDCU.64 UR12, c[0x0][0x380] ;  /* 0x00007000ff0c77ac */ /* 0x000f220008000a00 */
[----:B0-----:R-:W-:Y:S01]  /*0090*/  IMAD R0, R0, UR4, R3 ;  /* 0x0000000400007c24 */ /* 0x001fe2000f8e0203 */
[----:B------:R-:W-:-:S03]  /*00a0*/  UMOV UR4, URZ ;  /* 0x000000ff00047c82 */ /* 0x000fc60008000000 */
[----:B------:R-:W-:-:S04]  /*00b0*/  IMAD.SHL.U32 R6, R0, 0x20, RZ ;  /* 0x0000002000067824 */ /* 0x000fc800078e00ff */
[C---:B------:R-:W-:Y:S01]  /*00c0*/  VIADD R9, R6.reuse, 0x2 ;  /* 0x0000000206097836 */ /* 0x040fe20000000000 */
[C---:B------:R-:W-:Y:S01]  /*00d0*/  IADD3 R8, PT, PT, R6.reuse, 0x1, RZ ;  /* 0x0000000106087810 */ /* 0x040fe20007ffe0ff */
[----:B-1234-:R-:W-:-:S07]  /*00e0*/  VIADD R10, R6, 0x3 ;  /* 0x00000003060a7836 */ /* 0x01efce0000000000 */
.L_x_126:
        /* <DEDUP_REMOVED lines=29> */
.L_x_115:
[----:B------:R-:W-:Y:S01]  /*02c0*/  IMAD.MOV.U32 R14, RZ, RZ, R6 ;  /* 0x000000ffff0e7224 */ /* 0x000fe200078e0006 */
[----:B------:R-:W-:-:S07]  /*02d0*/  MOV R16, 0x2f0 ;  /* 0x000002f000107802 */ /* 0x000fce0000000f00 */
[----:B------:R-:W-:Y:S05]  /*02e0*/  CALL.REL.NOINC `($__internal_9_$__cuda_sm20_rem_u64) ;  /* 0x0000000400c47944 */ /* 0x000fea0003c00000 */
.L_x_116:
[----:B------:R-:W-:Y:S05]  /*02f0*/  BSYNC.RECONVERGENT B0 ;  /* 0x0000000000007941 */ /* 0x000fea0003800200 */
.L_x_114:
        /* <DEDUP_REMOVED lines=27> */
.L_x_118:
[----:B------:R-:W-:Y:S01]  /*04b0*/  IMAD.MOV.U32 R15, RZ, RZ, R11 ;  /* 0x000000ffff0f7224 */ /* 0x000fe200078e000b */
[----:B------:R-:W-:Y:S01]  /*04c0*/  MOV R16, 0x4f0 ;  /* 0x000004f000107802 */ /* 0x000fe20000000f00 */
[----:B------:R-:W-:-:S07]  /*04d0*/  IMAD.MOV.U32 R14, RZ, RZ, R8 ;  /* 0x000000ffff0e7224 */ /* 0x000fce00078e0008 */
[----:B------:R-:W-:Y:S05]  /*04e0*/  CALL.REL.NOINC `($__internal_9_$__cuda_sm20_rem_u64) ;  /* 0x0000000400447944 */ /* 0x000fea0003c00000 */
.L_x_119:
[----:B------:R-:W-:Y:S05]  /*04f0*/  BSYNC.RECONVERGENT B0 ;  /* 0x0000000000007941 */ /* 0x000fea0003800200 */
.L_x_117:
        /* <DEDUP_REMOVED lines=16> */
[----:B------:R-:W-:Y:S01]  /*0600*/  IMAD.HI.U32 R2, R3, R5, R2 ;  /* 0x0000000503027227 */ /* 0x000fe200078e0002 */
[----:B------:R-:W-:-:S05]  /*0610*/  MOV R3, RZ ;  /* 0x000000ff00037202 */ /* 0x000fca0000000f00 */
        /* <DEDUP_REMOVED lines=9> */
.L_x_121:
[----:B------:R-:W-:Y:S01]  /*06b0*/  IMAD.MOV.U32 R15, RZ, RZ, R12 ;  /* 0x000000ffff0f7224 */ /* 0x000fe200078e000c */
[----:B------:R-:W-:Y:S01]  /*06c0*/  MOV R16, 0x6f0 ;  /* 0x000006f000107802 */ /* 0x000fe20000000f00 */
[----:B------:R-:W-:-:S07]  /*06d0*/  IMAD.MOV.U32 R14, RZ, RZ, R9 ;  /* 0x000000ffff0e7224 */ /* 0x000fce00078e0009 */
[----:B------:R-:W-:Y:S05]  /*06e0*/  CALL.REL.NOINC `($__internal_9_$__cuda_sm20_rem_u64) ;  /* 0x0000000000c47944 */ /* 0x000fea0003c00000 */
.L_x_122:
[----:B------:R-:W-:Y:S05]  /*06f0*/  BSYNC.RECONVERGENT B0 ;  /* 0x0000000000007941 */ /* 0x000fea0003800200 */
.L_x_120:
        /* <DEDUP_REMOVED lines=27> */
.L_x_124:
[----:B------:R-:W-:Y:S01]  /*08b0*/  IMAD.MOV.U32 R15, RZ, RZ, R13 ;  /* 0x000000ffff0f7224 */ /* 0x000fe200078e000d */
[----:B------:R-:W-:Y:S01]  /*08c0*/  MOV R16, 0x8f0 ;  /* 0x000008f000107802 */ /* 0x000fe20000000f00 */
[----:B------:R-:W-:-:S07]  /*08d0*/  IMAD.MOV.U32 R14, RZ, RZ, R10 ;  /* 0x000000ffff0e7224 */ /* 0x000fce00078e000a */
[----:B------:R-:W-:Y:S05]  /*08e0*/  CALL.REL.NOINC `($__internal_9_$__cuda_sm20_rem_u64) ;  /* 0x0000000000447944 */ /* 0x000fea0003c00000 */
.L_x_125:
[----:B------:R-:W-:Y:S05]  /*08f0*/  BSYNC.RECONVERGENT B0 ;  /* 0x0000000000007941 */ /* 0x000fea0003800200 */
.L_x_123:
[----:B------:R-:W-:-:S04]  /*0900*/  LEA R4, P0, R2, UR12, 0x2 ;  /* 0x0000000c02047c11 */ /* 0x000fc8000f8010ff */
[----:B------:R-:W-:-:S05]  /*0910*/  LEA.HI.X R5, R2, UR13, R3, 0x2, P0 ;  /* 0x0000000d02057c11 */ /* 0x000fca00080f1403 */
[----:B------:R-:W2:Y:S01]  /*0920*/  LDG.E.STRONG.GPU R4, desc[UR8][R4.64] ;  /* 0x0000000804047981 */ /* 0x000ea2000c1ef900 */
[----:B------:R-:W-:Y:S01]  /*0930*/  UIADD3 UR4, UPT, UPT, UR4, 0x4, URZ ;  /* 0x0000000404047890 */ /* 0x000fe2000fffe0ff */
[----:B------:R-:W-:Y:S01]  /*0940*/  IADD3 R8, PT, PT, R8, 0x4, RZ ;  /* 0x0000000408087810 */ /* 0x000fe20007ffe0ff */
[----:B------:R-:W-:Y:S01]  /*0950*/  VIADD R9, R9, 0x4 ;  /* 0x0000000409097836 */ /* 0x000fe20000000000 */
[----:B------:R-:W-:Y:S01]  /*0960*/  IADD3 R6, PT, PT, R6, 0x4, RZ ;  /* 0x0000000406067810 */ /* 0x000fe20007ffe0ff */
[----:B------:R-:W-:Y:S01]  /*0970*/  UISETP.NE.AND UP0, UPT, UR4, 0x1f4, UPT ;  /* 0x000001f40400788c */ /* 0x000fe2000bf05270 */
[----:B------:R-:W-:Y:S02]  /*0980*/  VIADD R10, R10, 0x4 ;  /* 0x000000040a0a7836 */ /* 0x000fe40000000000 */
[----:B--2---:R-:W-:-:S06]  /*0990*/  FADD R7, R7, R4 ;  /* 0x0000000407077221 */ /* 0x004fcc0000000000 */
[----:B------:R-:W-:Y:S05]  /*09a0*/  BRA.U UP0, `(.L_x_126) ;  /* 0xfffffff500d07547 */ /* 0x000fea000b83ffff */
[----:B------:R-:W-:-:S13]  /*09b0*/  ISETP.NE.AND P0, PT, R0, RZ, PT ;  /* 0x000000ff0000720c */ /* 0x000fda0003f05270 */
[----:B------:R-:W-:Y:S05]  /*09c0*/  @P0 EXIT ;  /* 0x000000000000094d */ /* 0x000fea0003800000 */
[----:B------:R-:W0:Y:S02]  /*09d0*/  LDC.64 R2, c[0x0][0x390] ;  /* 0x0000e400ff027b82 */ /* 0x000e240000000a00 */
[----:B0-----:R-:W-:Y:S01]  /*09e0*/  STG.E desc[UR8][R2.64], R7 ;  /* 0x0000000702007986 */ /* 0x001fe2000c101908 */
[----:B------:R-:W-:Y:S05]  /*09f0*/  EXIT ;  /* 0x000000000000794d */ /* 0x000fea0003800000 */
        .weak           $__internal_9_$__cuda_sm20_rem_u64
        .type           $__internal_9_$__cuda_sm20_rem_u64,@function
        .size           $__internal_9_$__cuda_sm20_rem_u64,(.L_x_151 - $__internal_9_$__cuda_sm20_rem_u64)
$__internal_9_$__cuda_sm20_rem_u64:
        /* <DEDUP_REMOVED lines=14> */
[----:B------:R-:W-:-:S04]  /*0ae0*/  IMAD.HI.U32 R4, P1, R3, R19, R4 ;  /* 0x0000001303047227 */ /* 0x000fc80007820004 */
[----:B------:R-:W-:Y:S01]  /*0af0*/  IMAD.X R17, R17, 0x1, R3, P0 ;  /* 0x0000000111117824 */ /* 0x000fe200000e0603 */
        /* <DEDUP_REMOVED lines=22> */
[----:B------:R-:W-:Y:S02]  /*0c60*/  HFMA2 R17, -RZ, RZ, 0, 0 ;  /* 0x00000000ff117431 */ /* 0x000fe400000001ff */
        /* <DEDUP_REMOVED lines=23> */
[----:B------:R-:W-:Y:S06]  /*0de0*/  RET.REL.NODEC R16 `(_Z13single_regionPfmS_) ;  /* 0xfffffff010847950 */ /* 0x000fec0003c3ffff */
.L_x_127:
        /* <DEDUP_REMOVED lines=9> */
.L_x_151:


//--------------------- .text._Z14footprint_testPfmS_ --------------------------
	.section	.text._Z14footprint_testPfmS_,"ax",@progbits
	.align	128
        .global         _Z14footprint_testPfmS_
        .type           _Z14footprint_testPfmS_,@function
        .size           _Z14footprint_testPfmS_,(.L_x_152 - _Z14footprint_testPfmS_)
        .other          _Z14footprint_testPfmS_,@"STO_CUDA_ENTRY STV_DEFAULT"
_Z14footprint_testPfmS_:
.text._Z14footprint_testPfmS_:
        /* <DEDUP_REMOVED lines=15> */
.L_x_140:
        /* <DEDUP_REMOVED lines=29> */
.L_x_129:
[----:B------:R-:W-:Y:S01]  /*02c0*/  IMAD.MOV.U32 R14, RZ, RZ, R6 ;  /* 0x000000ffff0e7224 */ /* 0x000fe200078e0006 */
[----:B------:R-:W-:-:S07]  /*02d0*/  MOV R16, 0x2f0 ;  /* 0x000002f000107802 */ /* 0x000fce0000000f00 */
[----:B------:R-:W-:Y:S05]  /*02e0*/  CALL.REL.NOINC `($__internal_10_$__cuda_sm20_rem_u64) ;  /* 0x0000000400c47944 */ /* 0x000fea0003c00000 */
.L_x_130:
[----:B------:R-:W-:Y:S05]  /*02f0*/  BSYNC.RECONVERGENT B0 ;  /* 0x0000000000007941 */ /* 0x000fea0003800200 */
.L_x_128:
        /* <DEDUP_REMOVED lines=27> */
.L_x_132:
[----:B------:R-:W-:Y:S01]  /*04b0*/  IMAD.MOV.U32 R15, RZ, RZ, R11 ;  /* 0x000000ffff0f7224 */ /* 0x000fe200078e000b */
[----:B------:R-:W-:Y:S01]  /*04c0*/  MOV R16, 0x4f0 ;  /* 0x000004f000107802 */ /* 0x000fe20000000f00 */
[----:B------:R-:W-:-:S07]  /*04d0*/  IMAD.MOV.U32 R14, RZ, RZ, R8 ;  /* 0x000000ffff0e7224 */ /* 0x000fce00078e0008 */
[----:B------:R-:W-:Y:S05]  /*04e0*/  CALL.REL.NOINC `($__internal_10_$__cuda_sm20_rem_u64) ;  /* 0x0000000400447944 */ /* 0x000fea0003c00000 */
.L_x_133:
[----:B------:R-:W-:Y:S05]  /*04f0*/  BSYNC.RECONVERGENT B0 ;  /* 0x0000000000007941 */ /* 0x000fea0003800200 */
.L_x_131:
        /* <DEDUP_REMOVED lines=27> */
.L_x_135:
[----:B------:R-:W-:Y:S01]  /*06b0*/  IMAD.MOV.U32 R15, RZ, RZ, R12 ;  /* 0x000000ffff0f7224 */ /* 0x000fe200078e000c */
[----:B------:R-:W-:Y:S01]  /*06c0*/  MOV R16, 0x6f0 ;  /* 0x000006f000107802 */ /* 0x000fe20000000f00 */
[----:B------:R-:W-:-:S07]  /*06d0*/  IMAD.MOV.U32 R14, RZ, RZ, R9 ;  /* 0x000000ffff0e7224 */ /* 0x000fce00078e0009 */
[----:B------:R-:W-:Y:S05]  /*06e0*/  CALL.REL.NOINC `($__internal_10_$__cuda_sm20_rem_u64) ;  /* 0x0000000000c47944 */ /* 0x000fea0003c00000 */
.L_x_136:
[----:B------:R-:W-:Y:S05]  /*06f0*/  BSYNC.RECONVERGENT B0 ;  /* 0x0000000000007941 */ /* 0x000fea0003800200 */
.L_x_134:
        /* <DEDUP_REMOVED lines=27> */
.L_x_138:
[----:B------:R-:W-:Y:S01]  /*08b0*/  IMAD.MOV.U32 R15, RZ, RZ, R13 ;  /* 0x000000ffff0f7224 */ /* 0x000fe200078e000d */
[----:B------:R-:W-:Y:S01]  /*08c0*/  MOV R16, 0x8f0 ;  /* 0x000008f000107802 */ /* 0x000fe20000000f00 */
[----:B------:R-:W-:-:S07]  /*08d0*/  IMAD.MOV.U32 R14, RZ, RZ, R10 ;  /* 0x000000ffff0e7224 */ /* 0x000fce00078e000a */
[----:B------:R-:W-:Y:S05]  /*08e0*/  CALL.REL.NOINC `($__internal_10_$__cuda_sm20_rem_u64) ;  /* 0x0000000000447944 */ /* 0x000fea0003c00000 */
.L_x_139:
[----:B------:R-:W-:Y:S05]  /*08f0*/  BSYNC.RECONVERGENT B0 ;  /* 0x0000000000007941 */ /* 0x000fea0003800200 */
.L_x_137:
        /* <DEDUP_REMOVED lines=16> */
        .weak           $__internal_10_$__cuda_sm20_rem_u64
        .type           $__internal_10_$__cuda_sm20_rem_u64,@function
        .size           $__internal_10_$__cuda_sm20_rem_u64,(.L_x_152 - $__internal_10_$__cuda_sm20_rem_u64)
$__internal_10_$__cuda_sm20_rem_u64:
        /* <DEDUP_REMOVED lines=62> */
[----:B------:R-:W-:Y:S06]  /*0de0*/  RET.REL.NODEC R16 `(_Z14footprint_testPfmS_) ;  /* 0xfffffff010847950 */ /* 0x000fec0003c3ffff */
.L_x_141:
        /* <DEDUP_REMOVED lines=9> */
.L_x_152:


//--------------------- .nv.shared.reserved.0     --------------------------
	.section	.nv.shared.reserved.0,"aw",@nobits
	.weak		__nv_reservedSMEM_offset_0_alias
	.size		__nv_reservedSMEM_offset_0_alias, 0, 64
	.other		__nv_reservedSMEM_offset_0_alias,@"STO_CUDA_RESERVED_SHARED STV_DEFAULT"
__nv_reservedSMEM_offset_0_alias:
	.zero		0
	.zero		64


//--------------------- .nv.shared._Z22concurrent_diff_regionPfmmS_Pm --------------------------
	.section	.nv.shared._Z22concurrent_diff_regionPfmmS_Pm,"aw",@nobits
	.sectionflags	@""
	.align	8
.nv.shared._Z22concurrent_diff_regionPfmmS_Pm:
	.zero		1032


//--------------------- .nv.shared._Z22concurrent_same_regionPfmS_Pm --------------------------
	.section	.nv.shared._Z22concurrent_same_regionPfmS_Pm,"aw",@nobits
	.sectionflags	@""
	.align	8
.nv.shared._Z22concurrent_same_regionPfmS_Pm:
	.zero		1032


//--------------------- .nv.constant0._Z13random_accessPfmjS_ --------------------------
	.section	.nv.constant0._Z13random_accessPfmjS_,"a",@progbits
	.sectionflags	@""
	.align	4
.nv.constant0._Z13random_accessPfmjS_:
	.zero		928


//--------------------- .nv.constant0._Z14strided_accessPfmmS_ --------------------------
	.section	.nv.constant0._Z14strided_accessPfmmS_,"a",@progbits
	.sectionflags	@""
	.align	4
.nv.constant0._Z14strided_accessPfmmS_:
	.zero		928


//--------------------- .nv.constant0._Z16coalesced_accessPfmS_ --------------------------
	.section	.nv.constant0._Z16coalesced_accessPfmS_,"a",@progbits
	.sectionflags	@""
	.align	4
.nv.constant0._Z16coalesced_accessPfmS_:
	.zero		920


//--------------------- .nv.constant0._Z11offset_testPfmmS_ --------------------------
	.section	.nv.constant0._Z11offset_testPfmmS_,"a",@progbits
	.sectionflags	@""
	.align	4
.nv.constant0._Z11offset_testPfmmS_:
	.zero		928


//--------------------- .nv.constant0._Z22concurrent_diff_regionPfmmS_Pm --------------------------
	.section	.nv.constant0._Z22concurrent_diff_regionPfmmS_Pm,"a",@progbits
	.sectionflags	@""
	.align	4
.nv.constant0._Z22concurrent_diff_regionPfmmS_Pm:
	.zero		936


//--------------------- .nv.constant0._Z22concurrent_same_regionPfmS_Pm --------------------------
	.section	.nv.constant0._Z22concurrent_same_regionPfmS_Pm,"a",@progbits
	.sectionflags	@""
	.align	4
.nv.constant0._Z22concurrent_same_regionPfmS_Pm:
	.zero		928


//--------------------- .nv.constant0._Z19two_regions_alt_100PfmmS_ --------------------------
	.section	.nv.constant0._Z19two_regions_alt_100PfmmS_,"a",@progbits
	.sectionflags	@""
	.align	4
.nv.constant0._Z19two_regions_alt_100PfmmS_:
	.zero		928


//--------------------- .nv.constant0._Z18two_regions_alt_10PfmmS_ --------------------------
	.section	.nv.constant0._Z18two_regions_alt_10PfmmS_,"a",@progbits
	.sectionflags	@""
	.align	4
.nv.constant0._Z18two_regions_alt_10PfmmS_:
	.zero		928


//--------------------- .nv.constant0._Z17two_regions_alt_1PfmmS_ --------------------------
	.section	.nv.constant0._Z17two_regions_alt_1PfmmS_,"a",@progbits
	.sectionflags	@""
	.align	4
.nv.constant0._Z17two_regions_alt_1PfmmS_:
	.zero		928


//--------------------- .nv.constant0._Z13single_regionPfmS_ --------------------------
	.section	.nv.constant0._Z13single_regionPfmS_,"a",@progbits
	.sectionflags	@""
	.align	4
.nv.constant0._Z13single_regionPfmS_:
	.zero		920


//--------------------- .nv.constant0._Z14footprint_testPfmS_ --------------------------
	.section	.nv.constant0._Z14footprint_testPfmS_,"a",@progbits
	.sectionflags	@""
	.align	4
.nv.constant0._Z14footprint_testPfmS_:
	.zero		920


//--------------------- SYMBOLS --------------------------

	.type		.nv.reservedSmem.offset0,@object
	.size		.nv.reservedSmem.offset0,0x4
	.type		.nv.reservedSmem.cap,@object
	.size		.nv.reservedSmem.cap,0x4
